//
// Generated by NVIDIA NVVM Compiler
//
// Compiler Build ID: CL-36424714
// Cuda compilation tools, release 13.0, V13.0.88
// Based on NVVM 20.0.0
//

.version 9.0
.target sm_100
.address_size 64

	// .globl	_Z8kernelPPPddddPKdS1_S1_S1_S1_S1_iS1_S1_S1_S1_
.func  (.param .b64 func_retval0) __internal_accurate_pow
(
	.param .b64 __internal_accurate_pow_param_0,
	.param .b64 __internal_accurate_pow_param_1
)
;
.extern .shared .align 16 .b8 matrixSubBlock[];

.visible .entry _Z8kernelPPPddddPKdS1_S1_S1_S1_S1_iS1_S1_S1_S1_(
	.param .u64 .ptr .align 1 _Z8kernelPPPddddPKdS1_S1_S1_S1_S1_iS1_S1_S1_S1__param_0,
	.param .f64 _Z8kernelPPPddddPKdS1_S1_S1_S1_S1_iS1_S1_S1_S1__param_1,
	.param .f64 _Z8kernelPPPddddPKdS1_S1_S1_S1_S1_iS1_S1_S1_S1__param_2,
	.param .f64 _Z8kernelPPPddddPKdS1_S1_S1_S1_S1_iS1_S1_S1_S1__param_3,
	.param .u64 .ptr .align 1 _Z8kernelPPPddddPKdS1_S1_S1_S1_S1_iS1_S1_S1_S1__param_4,
	.param .u64 .ptr .align 1 _Z8kernelPPPddddPKdS1_S1_S1_S1_S1_iS1_S1_S1_S1__param_5,
	.param .u64 .ptr .align 1 _Z8kernelPPPddddPKdS1_S1_S1_S1_S1_iS1_S1_S1_S1__param_6,
	.param .u64 .ptr .align 1 _Z8kernelPPPddddPKdS1_S1_S1_S1_S1_iS1_S1_S1_S1__param_7,
	.param .u64 .ptr .align 1 _Z8kernelPPPddddPKdS1_S1_S1_S1_S1_iS1_S1_S1_S1__param_8,
	.param .u64 .ptr .align 1 _Z8kernelPPPddddPKdS1_S1_S1_S1_S1_iS1_S1_S1_S1__param_9,
	.param .u32 _Z8kernelPPPddddPKdS1_S1_S1_S1_S1_iS1_S1_S1_S1__param_10,
	.param .u64 .ptr .align 1 _Z8kernelPPPddddPKdS1_S1_S1_S1_S1_iS1_S1_S1_S1__param_11,
	.param .u64 .ptr .align 1 _Z8kernelPPPddddPKdS1_S1_S1_S1_S1_iS1_S1_S1_S1__param_12,
	.param .u64 .ptr .align 1 _Z8kernelPPPddddPKdS1_S1_S1_S1_S1_iS1_S1_S1_S1__param_13,
	.param .u64 .ptr .align 1 _Z8kernelPPPddddPKdS1_S1_S1_S1_S1_iS1_S1_S1_S1__param_14
)
{
	.reg .pred 	%p<49>;
	.reg .b32 	%r<79>;
	.reg .b64 	%rd<81>;
	.reg .b64 	%fd<280>;

	ld.param.u64 	%rd13, [_Z8kernelPPPddddPKdS1_S1_S1_S1_S1_iS1_S1_S1_S1__param_0];
	ld.param.f64 	%fd72, [_Z8kernelPPPddddPKdS1_S1_S1_S1_S1_iS1_S1_S1_S1__param_1];
	ld.param.f64 	%fd73, [_Z8kernelPPPddddPKdS1_S1_S1_S1_S1_iS1_S1_S1_S1__param_2];
	ld.param.f64 	%fd74, [_Z8kernelPPPddddPKdS1_S1_S1_S1_S1_iS1_S1_S1_S1__param_3];
	ld.param.u64 	%rd14, [_Z8kernelPPPddddPKdS1_S1_S1_S1_S1_iS1_S1_S1_S1__param_4];
	ld.param.u64 	%rd15, [_Z8kernelPPPddddPKdS1_S1_S1_S1_S1_iS1_S1_S1_S1__param_5];
	ld.param.u64 	%rd7, [_Z8kernelPPPddddPKdS1_S1_S1_S1_S1_iS1_S1_S1_S1__param_6];
	ld.param.u64 	%rd10, [_Z8kernelPPPddddPKdS1_S1_S1_S1_S1_iS1_S1_S1_S1__param_9];
	ld.param.u32 	%r30, [_Z8kernelPPPddddPKdS1_S1_S1_S1_S1_iS1_S1_S1_S1__param_10];
	ld.param.u64 	%rd11, [_Z8kernelPPPddddPKdS1_S1_S1_S1_S1_iS1_S1_S1_S1__param_11];
	ld.param.u64 	%rd12, [_Z8kernelPPPddddPKdS1_S1_S1_S1_S1_iS1_S1_S1_S1__param_12];
	ld.param.u64 	%rd16, [_Z8kernelPPPddddPKdS1_S1_S1_S1_S1_iS1_S1_S1_S1__param_13];
	ld.param.u64 	%rd17, [_Z8kernelPPPddddPKdS1_S1_S1_S1_S1_iS1_S1_S1_S1__param_14];
	cvta.to.global.u64 	%rd18, %rd14;
	cvta.to.global.u64 	%rd1, %rd13;
	cvta.to.global.u64 	%rd19, %rd15;
	mov.u32 	%r1, %ctaid.y;
	mul.wide.u32 	%rd20, %r1, 8;
	add.s64 	%rd21, %rd19, %rd20;
	ld.global.f64 	%fd1, [%rd21];
	mov.u32 	%r2, %ctaid.x;
	mul.lo.s32 	%r3, %r2, 3;
	cvta.to.global.u64 	%rd22, %rd17;
	cvta.to.global.u64 	%rd23, %rd16;
	ld.global.f64 	%fd2, [%rd18];
	mul.wide.u32 	%rd24, %r3, 8;
	add.s64 	%rd25, %rd23, %rd24;
	ld.global.f64 	%fd75, [%rd25];
	sub.f64 	%fd76, %fd2, %fd75;
	ld.global.f64 	%fd3, [%rd18+8];
	add.s32 	%r4, %r3, 1;
	mul.wide.u32 	%rd26, %r4, 8;
	add.s64 	%rd27, %rd23, %rd26;
	ld.global.f64 	%fd77, [%rd27];
	sub.f64 	%fd78, %fd3, %fd77;
	ld.global.f64 	%fd4, [%rd18+16];
	add.s32 	%r5, %r3, 2;
	mul.wide.u32 	%rd28, %r5, 8;
	add.s64 	%rd29, %rd23, %rd28;
	ld.global.f64 	%fd79, [%rd29];
	sub.f64 	%fd80, %fd4, %fd79;
	mul.f64 	%fd81, %fd78, %fd78;
	fma.rn.f64 	%fd82, %fd76, %fd76, %fd81;
	fma.rn.f64 	%fd83, %fd80, %fd80, %fd82;
	sqrt.rn.f64 	%fd84, %fd83;
	mul.wide.u32 	%rd30, %r2, 8;
	add.s64 	%rd31, %rd22, %rd30;
	ld.global.f64 	%fd85, [%rd31];
	sub.f64 	%fd86, %fd84, %fd85;
	mul.f64 	%fd87, %fd72, %fd1;
	setp.lt.f64 	%p3, %fd87, %fd86;
	@%p3 bra 	$L__BB0_38;
	cvta.to.global.u64 	%rd2, %rd11;
	mov.u32 	%r6, %tid.x;
	mov.u32 	%r31, matrixSubBlock;
	mad.lo.s32 	%r7, %r6, 72, %r31;
	mov.b64 	%rd32, 0;
	st.shared.u64 	[%r7], %rd32;
	st.shared.u64 	[%r7+8], %rd32;
	st.shared.u64 	[%r7+16], %rd32;
	st.shared.u64 	[%r7+24], %rd32;
	st.shared.u64 	[%r7+32], %rd32;
	st.shared.u64 	[%r7+40], %rd32;
	st.shared.u64 	[%r7+48], %rd32;
	st.shared.u64 	[%r7+56], %rd32;
	st.shared.u64 	[%r7+64], %rd32;
	mul.lo.s32 	%r8, %r2, 6;
	add.s32 	%r9, %r4, %r8;
	setp.eq.s32 	%p4, %r30, 0;
	@%p4 bra 	$L__BB0_15;
	mul.lo.s32 	%r32, %r2, 9;
	mul.wide.u32 	%rd33, %r32, 8;
	add.s64 	%rd34, %rd2, %rd33;
	ld.global.f64 	%fd5, [%rd34];
	add.s32 	%r33, %r32, 3;
	mul.wide.u32 	%rd35, %r33, 8;
	add.s64 	%rd36, %rd2, %rd35;
	ld.global.f64 	%fd6, [%rd36];
	add.s32 	%r34, %r32, 6;
	mul.wide.u32 	%rd37, %r34, 8;
	add.s64 	%rd38, %rd2, %rd37;
	ld.global.f64 	%fd7, [%rd38];
	mul.wide.u32 	%rd39, %r9, 8;
	add.s64 	%rd40, %rd2, %rd39;
	ld.global.f64 	%fd8, [%rd40];
	add.s32 	%r35, %r9, 3;
	mul.wide.u32 	%rd41, %r35, 8;
	add.s64 	%rd42, %rd2, %rd41;
	ld.global.f64 	%fd9, [%rd42];
	add.s32 	%r36, %r9, 6;
	mul.wide.u32 	%rd43, %r36, 8;
	add.s64 	%rd44, %rd2, %rd43;
	ld.global.f64 	%fd10, [%rd44];
	add.s32 	%r37, %r5, %r8;
	mul.wide.u32 	%rd45, %r37, 8;
	add.s64 	%rd46, %rd2, %rd45;
	ld.global.f64 	%fd11, [%rd46];
	add.s32 	%r38, %r37, 3;
	mul.wide.u32 	%rd47, %r38, 8;
	add.s64 	%rd48, %rd2, %rd47;
	ld.global.f64 	%fd12, [%rd48];
	add.s32 	%r39, %r37, 6;
	mul.wide.u32 	%rd49, %r39, 8;
	add.s64 	%rd50, %rd2, %rd49;
	ld.global.f64 	%fd13, [%rd50];
	mul.lo.s32 	%r76, %r6, 3;
	cvta.to.global.u64 	%rd51, %rd12;
	add.s64 	%rd53, %rd51, %rd30;
	ld.global.f64 	%fd14, [%rd53];
	mov.f64 	%fd89, 0d4008000000000000;
	{
	.reg .b32 %temp; 
	mov.b64 	{%temp, %r11}, %fd89;
	}
	and.b32  	%r12, %r11, 2146435072;
	setp.eq.s32 	%p5, %r12, 1073741824;
	setp.lt.s32 	%p6, %r11, 0;
	selp.b32 	%r13, 0, 2146435072, %p6;
	and.b32  	%r40, %r11, 2147483647;
	setp.ne.s32 	%p7, %r40, 1071644672;
	and.pred  	%p1, %p5, %p7;
	mul.f64 	%fd15, %fd72, %fd72;
	rcp.rn.f64 	%fd16, %fd15;
	mul.f64 	%fd17, %fd73, %fd73;
	rcp.rn.f64 	%fd18, %fd17;
	mov.f64 	%fd90, 0d4014000000000000;
	{
	.reg .b32 %temp; 
	mov.b64 	{%temp, %r14}, %fd90;
	}
	and.b32  	%r15, %r14, 2146435072;
	setp.eq.s32 	%p8, %r15, 1074790400;
	setp.lt.s32 	%p9, %r14, 0;
	selp.b32 	%r16, 0, 2146435072, %p9;
	and.b32  	%r41, %r14, 2147483647;
	setp.ne.s32 	%p10, %r41, 1071644672;
	and.pred  	%p2, %p8, %p10;
	mul.f64 	%fd91, %fd15, %fd1;
	mul.f64 	%fd19, %fd1, %fd91;
	mul.f64 	%fd92, %fd17, %fd1;
	mul.f64 	%fd20, %fd1, %fd92;
	neg.s32 	%r77, %r30;
	cvta.to.global.u64 	%rd3, %rd10;
	cvta.to.global.u64 	%rd80, %rd7;
	mov.f64 	%fd269, 0d0000000000000000;
	mov.f64 	%fd270, %fd269;
	mov.f64 	%fd271, %fd269;
	mov.f64 	%fd272, %fd269;
	mov.f64 	%fd273, %fd269;
	mov.f64 	%fd274, %fd269;
	mov.f64 	%fd275, %fd269;
	mov.f64 	%fd276, %fd269;
	mov.f64 	%fd277, %fd269;
$L__BB0_3:
	ld.param.u64 	%rd79, [_Z8kernelPPPddddPKdS1_S1_S1_S1_S1_iS1_S1_S1_S1__param_8];
	ld.param.u64 	%rd78, [_Z8kernelPPPddddPKdS1_S1_S1_S1_S1_iS1_S1_S1_S1__param_7];
	setp.lt.s32 	%p11, %r11, 0;
	setp.eq.s32 	%p12, %r12, 1073741824;
	cvta.to.global.u64 	%rd54, %rd78;
	mul.wide.u32 	%rd55, %r76, 8;
	add.s64 	%rd56, %rd54, %rd55;
	ld.global.f64 	%fd93, [%rd56];
	cvta.to.global.u64 	%rd57, %rd79;
	add.s64 	%rd58, %rd57, %rd55;
	ld.global.f64 	%fd94, [%rd58];
	add.s64 	%rd59, %rd3, %rd55;
	ld.global.f64 	%fd95, [%rd59];
	mul.f64 	%fd96, %fd94, %fd8;
	fma.rn.f64 	%fd97, %fd93, %fd5, %fd96;
	fma.rn.f64 	%fd98, %fd95, %fd11, %fd97;
	mul.f64 	%fd99, %fd94, %fd9;
	fma.rn.f64 	%fd100, %fd93, %fd6, %fd99;
	fma.rn.f64 	%fd101, %fd95, %fd12, %fd100;
	mul.f64 	%fd102, %fd94, %fd10;
	fma.rn.f64 	%fd103, %fd93, %fd7, %fd102;
	fma.rn.f64 	%fd104, %fd95, %fd13, %fd103;
	ld.global.f64 	%fd30, [%rd80];
	sub.f64 	%fd31, %fd98, %fd2;
	sub.f64 	%fd32, %fd101, %fd3;
	sub.f64 	%fd33, %fd104, %fd4;
	mul.f64 	%fd34, %fd31, %fd31;
	mul.f64 	%fd35, %fd32, %fd32;
	add.f64 	%fd105, %fd34, %fd35;
	mul.f64 	%fd36, %fd33, %fd33;
	add.f64 	%fd37, %fd105, %fd36;
	sqrt.rn.f64 	%fd38, %fd37;
	{
	.reg .b32 %temp; 
	mov.b64 	{%temp, %r20}, %fd38;
	}
	abs.f64 	%fd39, %fd38;
	{ // callseq 0, 0
	.param .b64 param0;
	st.param.f64 	[param0], %fd39;
	.param .b64 param1;
	st.param.f64 	[param1], 0d4008000000000000;
	.param .b64 retval0;
	call.uni (retval0), 
	__internal_accurate_pow, 
	(
	param0, 
	param1
	);
	ld.param.f64 	%fd106, [retval0];
	} // callseq 0
	setp.lt.s32 	%p14, %r20, 0;
	neg.f64 	%fd108, %fd106;
	selp.f64 	%fd109, %fd108, %fd106, %p12;
	selp.f64 	%fd110, %fd109, %fd106, %p14;
	setp.eq.f64 	%p15, %fd37, 0d0000000000000000;
	selp.b32 	%r42, %r20, 0, %p12;
	or.b32  	%r43, %r42, 2146435072;
	selp.b32 	%r44, %r43, %r42, %p11;
	mov.b32 	%r45, 0;
	mov.b64 	%fd111, {%r45, %r44};
	selp.f64 	%fd278, %fd111, %fd110, %p15;
	add.f64 	%fd112, %fd38, 0d4008000000000000;
	{
	.reg .b32 %temp; 
	mov.b64 	{%temp, %r46}, %fd112;
	}
	and.b32  	%r47, %r46, 2146435072;
	setp.ne.s32 	%p16, %r47, 2146435072;
	@%p16 bra 	$L__BB0_8;
	setp.ge.f64 	%p17, %fd37, 0d0000000000000000;
	@%p17 bra 	$L__BB0_6;
	mov.f64 	%fd113, 0d4008000000000000;
	add.rn.f64 	%fd278, %fd38, %fd113;
	bra.uni 	$L__BB0_8;
$L__BB0_6:
	setp.neu.f64 	%p18, %fd39, 0d7FF0000000000000;
	@%p18 bra 	$L__BB0_8;
	or.b32  	%r48, %r13, -2147483648;
	selp.b32 	%r49, %r48, %r13, %p1;
	selp.b32 	%r50, %r49, %r13, %p14;
	mov.b32 	%r51, 0;
	mov.b64 	%fd278, {%r51, %r50};
$L__BB0_8:
	setp.eq.f64 	%p20, %fd37, 0d0000000000000000;
	setp.lt.s32 	%p21, %r20, 0;
	setp.lt.s32 	%p22, %r14, 0;
	setp.eq.s32 	%p23, %r15, 1074790400;
	setp.eq.f64 	%p25, %fd38, 0d3FF0000000000000;
	selp.f64 	%fd44, 0d3FF0000000000000, %fd278, %p25;
	div.rn.f64 	%fd114, %fd34, %fd44;
	mul.f64 	%fd115, %fd16, %fd114;
	div.rn.f64 	%fd116, %fd38, %fd72;
	setp.gt.f64 	%p26, %fd1, %fd116;
	selp.f64 	%fd45, 0d3FF0000000000000, 0d0000000000000000, %p26;
	rcp.rn.f64 	%fd46, %fd38;
	sub.f64 	%fd117, %fd46, %fd114;
	mul.f64 	%fd118, %fd18, %fd117;
	div.rn.f64 	%fd119, %fd38, %fd73;
	setp.gt.f64 	%p27, %fd1, %fd119;
	selp.f64 	%fd47, 0d3FF0000000000000, 0d0000000000000000, %p27;
	mul.f64 	%fd120, %fd118, %fd47;
	fma.rn.f64 	%fd48, %fd115, %fd45, %fd120;
	{ // callseq 1, 0
	.param .b64 param0;
	st.param.f64 	[param0], %fd39;
	.param .b64 param1;
	st.param.f64 	[param1], 0d4014000000000000;
	.param .b64 retval0;
	call.uni (retval0), 
	__internal_accurate_pow, 
	(
	param0, 
	param1
	);
	ld.param.f64 	%fd121, [retval0];
	} // callseq 1
	neg.f64 	%fd123, %fd121;
	selp.f64 	%fd124, %fd123, %fd121, %p23;
	selp.f64 	%fd125, %fd124, %fd121, %p21;
	selp.b32 	%r52, %r20, 0, %p23;
	or.b32  	%r53, %r52, 2146435072;
	selp.b32 	%r54, %r53, %r52, %p22;
	mov.b32 	%r55, 0;
	mov.b64 	%fd126, {%r55, %r54};
	selp.f64 	%fd279, %fd126, %fd125, %p20;
	add.f64 	%fd127, %fd38, 0d4014000000000000;
	{
	.reg .b32 %temp; 
	mov.b64 	{%temp, %r56}, %fd127;
	}
	and.b32  	%r57, %r56, 2146435072;
	setp.ne.s32 	%p28, %r57, 2146435072;
	@%p28 bra 	$L__BB0_13;
	setp.ge.f64 	%p29, %fd37, 0d0000000000000000;
	@%p29 bra 	$L__BB0_11;
	mov.f64 	%fd128, 0d4014000000000000;
	add.rn.f64 	%fd279, %fd38, %fd128;
	bra.uni 	$L__BB0_13;
$L__BB0_11:
	setp.neu.f64 	%p30, %fd39, 0d7FF0000000000000;
	@%p30 bra 	$L__BB0_13;
	or.b32  	%r58, %r16, -2147483648;
	selp.b32 	%r59, %r58, %r16, %p2;
	selp.b32 	%r60, %r59, %r16, %p21;
	mov.b32 	%r61, 0;
	mov.b64 	%fd279, {%r61, %r60};
$L__BB0_13:
	rcp.rn.f64 	%fd129, %fd44;
	mul.f64 	%fd130, %fd30, %fd14;
	selp.f64 	%fd131, 0d3FF0000000000000, %fd279, %p25;
	div.rn.f64 	%fd132, %fd34, %fd131;
	fma.rn.f64 	%fd133, %fd132, 0dC008000000000000, %fd129;
	mul.f64 	%fd134, %fd133, 0d3FE0000000000000;
	mul.f64 	%fd135, %fd38, %fd38;
	sub.f64 	%fd136, %fd19, %fd135;
	div.rn.f64 	%fd137, %fd136, %fd15;
	mul.f64 	%fd138, %fd137, %fd45;
	sub.f64 	%fd139, %fd20, %fd135;
	div.rn.f64 	%fd140, %fd139, %fd17;
	mul.f64 	%fd141, %fd140, %fd47;
	sub.f64 	%fd142, %fd138, %fd141;
	mul.f64 	%fd143, %fd142, %fd134;
	sub.f64 	%fd144, %fd48, %fd143;
	mul.f64 	%fd145, %fd31, %fd32;
	div.rn.f64 	%fd146, %fd145, %fd44;
	mul.f64 	%fd147, %fd16, %fd146;
	mul.f64 	%fd148, %fd147, %fd45;
	div.rn.f64 	%fd149, %fd145, %fd131;
	mul.f64 	%fd150, %fd149, 0d4008000000000000;
	mul.f64 	%fd151, %fd150, 0d3FE0000000000000;
	mul.f64 	%fd152, %fd31, %fd33;
	div.rn.f64 	%fd153, %fd152, %fd44;
	mul.f64 	%fd154, %fd16, %fd153;
	mul.f64 	%fd155, %fd154, %fd45;
	div.rn.f64 	%fd156, %fd152, %fd131;
	mul.f64 	%fd157, %fd156, 0d4008000000000000;
	mul.f64 	%fd158, %fd157, 0d3FE0000000000000;
	mul.f64 	%fd159, %fd18, %fd146;
	mul.f64 	%fd160, %fd159, %fd47;
	sub.f64 	%fd161, %fd148, %fd160;
	fma.rn.f64 	%fd162, %fd142, %fd151, %fd161;
	div.rn.f64 	%fd163, %fd35, %fd44;
	mul.f64 	%fd164, %fd16, %fd163;
	sub.f64 	%fd165, %fd46, %fd163;
	mul.f64 	%fd166, %fd18, %fd165;
	mul.f64 	%fd167, %fd166, %fd47;
	fma.rn.f64 	%fd168, %fd164, %fd45, %fd167;
	div.rn.f64 	%fd169, %fd35, %fd131;
	fma.rn.f64 	%fd170, %fd169, 0dC008000000000000, %fd129;
	mul.f64 	%fd171, %fd170, 0d3FE0000000000000;
	mul.f64 	%fd172, %fd142, %fd171;
	sub.f64 	%fd173, %fd168, %fd172;
	mul.f64 	%fd174, %fd32, %fd33;
	div.rn.f64 	%fd175, %fd174, %fd44;
	mul.f64 	%fd176, %fd16, %fd175;
	mul.f64 	%fd177, %fd176, %fd45;
	div.rn.f64 	%fd178, %fd174, %fd131;
	mul.f64 	%fd179, %fd178, 0d4008000000000000;
	mul.f64 	%fd180, %fd179, 0d3FE0000000000000;
	mul.f64 	%fd181, %fd18, %fd153;
	mul.f64 	%fd182, %fd181, %fd47;
	sub.f64 	%fd183, %fd155, %fd182;
	fma.rn.f64 	%fd184, %fd142, %fd158, %fd183;
	mul.f64 	%fd185, %fd18, %fd175;
	mul.f64 	%fd186, %fd185, %fd47;
	sub.f64 	%fd187, %fd177, %fd186;
	fma.rn.f64 	%fd188, %fd142, %fd180, %fd187;
	div.rn.f64 	%fd189, %fd36, %fd44;
	mul.f64 	%fd190, %fd16, %fd189;
	sub.f64 	%fd191, %fd46, %fd189;
	mul.f64 	%fd192, %fd18, %fd191;
	mul.f64 	%fd193, %fd192, %fd47;
	fma.rn.f64 	%fd194, %fd190, %fd45, %fd193;
	div.rn.f64 	%fd195, %fd36, %fd131;
	fma.rn.f64 	%fd196, %fd195, 0dC008000000000000, %fd129;
	mul.f64 	%fd197, %fd196, 0d3FE0000000000000;
	mul.f64 	%fd198, %fd142, %fd197;
	sub.f64 	%fd199, %fd194, %fd198;
	fma.rn.f64 	%fd277, %fd130, %fd144, %fd277;
	fma.rn.f64 	%fd276, %fd130, %fd162, %fd276;
	fma.rn.f64 	%fd275, %fd130, %fd184, %fd275;
	fma.rn.f64 	%fd274, %fd130, %fd162, %fd274;
	fma.rn.f64 	%fd273, %fd130, %fd173, %fd273;
	fma.rn.f64 	%fd272, %fd130, %fd188, %fd272;
	fma.rn.f64 	%fd271, %fd130, %fd184, %fd271;
	fma.rn.f64 	%fd270, %fd130, %fd188, %fd270;
	fma.rn.f64 	%fd269, %fd130, %fd199, %fd269;
	add.s32 	%r77, %r77, 1;
	setp.ne.s32 	%p33, %r77, 0;
	add.s64 	%rd80, %rd80, 8;
	add.s32 	%r76, %r76, 1;
	@%p33 bra 	$L__BB0_3;
	st.shared.f64 	[%r7], %fd277;
	st.shared.f64 	[%r7+8], %fd276;
	st.shared.f64 	[%r7+16], %fd275;
	st.shared.f64 	[%r7+24], %fd274;
	st.shared.f64 	[%r7+32], %fd273;
	st.shared.f64 	[%r7+40], %fd272;
	st.shared.f64 	[%r7+48], %fd271;
	st.shared.f64 	[%r7+56], %fd270;
	st.shared.f64 	[%r7+64], %fd269;
$L__BB0_15:
	bar.sync 	0;
	mov.u32 	%r78, %ntid.x;
	setp.lt.u32 	%p34, %r78, 2;
	@%p34 bra 	$L__BB0_19;
$L__BB0_16:
	shr.u32 	%r25, %r78, 1;
	setp.ge.u32 	%p35, %r6, %r25;
	@%p35 bra 	$L__BB0_18;
	mad.lo.s32 	%r62, %r25, 72, %r7;
	ld.shared.f64 	%fd200, [%r62];
	ld.shared.f64 	%fd201, [%r7];
	add.f64 	%fd202, %fd200, %fd201;
	st.shared.f64 	[%r7], %fd202;
	ld.shared.f64 	%fd203, [%r62+8];
	ld.shared.f64 	%fd204, [%r7+8];
	add.f64 	%fd205, %fd203, %fd204;
	st.shared.f64 	[%r7+8], %fd205;
	ld.shared.f64 	%fd206, [%r62+16];
	ld.shared.f64 	%fd207, [%r7+16];
	add.f64 	%fd208, %fd206, %fd207;
	st.shared.f64 	[%r7+16], %fd208;
	ld.shared.f64 	%fd209, [%r62+24];
	ld.shared.f64 	%fd210, [%r7+24];
	add.f64 	%fd211, %fd209, %fd210;
	st.shared.f64 	[%r7+24], %fd211;
	ld.shared.f64 	%fd212, [%r62+32];
	ld.shared.f64 	%fd213, [%r7+32];
	add.f64 	%fd214, %fd212, %fd213;
	st.shared.f64 	[%r7+32], %fd214;
	ld.shared.f64 	%fd215, [%r62+40];
	ld.shared.f64 	%fd216, [%r7+40];
	add.f64 	%fd217, %fd215, %fd216;
	st.shared.f64 	[%r7+40], %fd217;
	ld.shared.f64 	%fd218, [%r62+48];
	ld.shared.f64 	%fd219, [%r7+48];
	add.f64 	%fd220, %fd218, %fd219;
	st.shared.f64 	[%r7+48], %fd220;
	ld.shared.f64 	%fd221, [%r62+56];
	ld.shared.f64 	%fd222, [%r7+56];
	add.f64 	%fd223, %fd221, %fd222;
	st.shared.f64 	[%r7+56], %fd223;
	ld.shared.f64 	%fd224, [%r62+64];
	ld.shared.f64 	%fd225, [%r7+64];
	add.f64 	%fd226, %fd224, %fd225;
	st.shared.f64 	[%r7+64], %fd226;
$L__BB0_18:
	bar.sync 	0;
	setp.gt.u32 	%p36, %r78, 3;
	mov.u32 	%r78, %r25;
	@%p36 bra 	$L__BB0_16;
$L__BB0_19:
	setp.ne.s32 	%p37, %r6, 0;
	@%p37 bra 	$L__BB0_38;
	mov.u32 	%r26, %nctaid.y;
	mov.f64 	%fd227, 0d4024000000000000;
	{
	.reg .b32 %temp; 
	mov.b64 	{%temp, %r63}, %fd227;
	}
	mov.f64 	%fd228, 0dC02C000000000000;
	{
	.reg .b32 %temp; 
	mov.b64 	{%temp, %r64}, %fd228;
	}
	and.b32  	%r66, %r64, 2146435072;
	setp.eq.s32 	%p38, %r66, 1074790400;
	{ // callseq 2, 0
	.param .b64 param0;
	st.param.f64 	[param0], 0d4024000000000000;
	.param .b64 param1;
	st.param.f64 	[param1], 0dC02C000000000000;
	.param .b64 retval0;
	call.uni (retval0), 
	__internal_accurate_pow, 
	(
	param0, 
	param1
	);
	ld.param.f64 	%fd229, [retval0];
	} // callseq 2
	setp.lt.s32 	%p39, %r63, 0;
	neg.f64 	%fd231, %fd229;
	selp.f64 	%fd232, %fd231, %fd229, %p38;
	selp.f64 	%fd62, %fd232, %fd229, %p39;
	mad.lo.s32 	%r27, %r3, %r26, %r1;
	ld.shared.f64 	%fd63, [matrixSubBlock];
	abs.f64 	%fd233, %fd63;
	setp.leu.f64 	%p40, %fd233, %fd62;
	@%p40 bra 	$L__BB0_22;
	mul.lo.s32 	%r67, %r27, 3;
	div.rn.f64 	%fd234, %fd63, %fd74;
	mul.wide.u32 	%rd60, %r67, 8;
	add.s64 	%rd61, %rd1, %rd60;
	ld.global.f64 	%fd235, [%rd61];
	add.f64 	%fd236, %fd235, %fd234;
	st.global.f64 	[%rd61], %fd236;
$L__BB0_22:
	add.s32 	%r28, %r27, %r26;
	ld.shared.f64 	%fd64, [matrixSubBlock+8];
	abs.f64 	%fd237, %fd64;
	setp.leu.f64 	%p41, %fd237, %fd62;
	@%p41 bra 	$L__BB0_24;
	mul.lo.s32 	%r68, %r28, 3;
	div.rn.f64 	%fd238, %fd64, %fd74;
	mul.wide.u32 	%rd62, %r68, 8;
	add.s64 	%rd63, %rd1, %rd62;
	ld.global.f64 	%fd239, [%rd63];
	add.f64 	%fd240, %fd239, %fd238;
	st.global.f64 	[%rd63], %fd240;
$L__BB0_24:
	add.s32 	%r29, %r28, %r26;
	ld.shared.f64 	%fd65, [matrixSubBlock+16];
	abs.f64 	%fd241, %fd65;
	setp.leu.f64 	%p42, %fd241, %fd62;
	@%p42 bra 	$L__BB0_26;
	mul.lo.s32 	%r69, %r29, 3;
	div.rn.f64 	%fd242, %fd65, %fd74;
	mul.wide.u32 	%rd64, %r69, 8;
	add.s64 	%rd65, %rd1, %rd64;
	ld.global.f64 	%fd243, [%rd65];
	add.f64 	%fd244, %fd243, %fd242;
	st.global.f64 	[%rd65], %fd244;
$L__BB0_26:
	ld.shared.f64 	%fd66, [matrixSubBlock+24];
	abs.f64 	%fd245, %fd66;
	setp.leu.f64 	%p43, %fd245, %fd62;
	@%p43 bra 	$L__BB0_28;
	mad.lo.s32 	%r70, %r27, 3, 1;
	div.rn.f64 	%fd246, %fd66, %fd74;
	mul.wide.u32 	%rd66, %r70, 8;
	add.s64 	%rd67, %rd1, %rd66;
	ld.global.f64 	%fd247, [%rd67];
	add.f64 	%fd248, %fd247, %fd246;
	st.global.f64 	[%rd67], %fd248;
$L__BB0_28:
	ld.shared.f64 	%fd67, [matrixSubBlock+32];
	abs.f64 	%fd249, %fd67;
	setp.leu.f64 	%p44, %fd249, %fd62;
	@%p44 bra 	$L__BB0_30;
	mad.lo.s32 	%r71, %r28, 3, 1;
	div.rn.f64 	%fd250, %fd67, %fd74;
	mul.wide.u32 	%rd68, %r71, 8;
	add.s64 	%rd69, %rd1, %rd68;
	ld.global.f64 	%fd251, [%rd69];
	add.f64 	%fd252, %fd251, %fd250;
	st.global.f64 	[%rd69], %fd252;
$L__BB0_30:
	ld.shared.f64 	%fd68, [matrixSubBlock+40];
	abs.f64 	%fd253, %fd68;
	setp.leu.f64 	%p45, %fd253, %fd62;
	@%p45 bra 	$L__BB0_32;
	mad.lo.s32 	%r72, %r29, 3, 1;
	div.rn.f64 	%fd254, %fd68, %fd74;
	mul.wide.u32 	%rd70, %r72, 8;
	add.s64 	%rd71, %rd1, %rd70;
	ld.global.f64 	%fd255, [%rd71];
	add.f64 	%fd256, %fd255, %fd254;
	st.global.f64 	[%rd71], %fd256;
$L__BB0_32:
	ld.shared.f64 	%fd69, [matrixSubBlock+48];
	abs.f64 	%fd257, %fd69;
	setp.leu.f64 	%p46, %fd257, %fd62;
	@%p46 bra 	$L__BB0_34;
	mad.lo.s32 	%r73, %r27, 3, 2;
	div.rn.f64 	%fd258, %fd69, %fd74;
	mul.wide.u32 	%rd72, %r73, 8;
	add.s64 	%rd73, %rd1, %rd72;
	ld.global.f64 	%fd259, [%rd73];
	add.f64 	%fd260, %fd259, %fd258;
	st.global.f64 	[%rd73], %fd260;
$L__BB0_34:
	ld.shared.f64 	%fd70, [matrixSubBlock+56];
	abs.f64 	%fd261, %fd70;
	setp.leu.f64 	%p47, %fd261, %fd62;
	@%p47 bra 	$L__BB0_36;
	mad.lo.s32 	%r74, %r28, 3, 2;
	div.rn.f64 	%fd262, %fd70, %fd74;
	mul.wide.u32 	%rd74, %r74, 8;
	add.s64 	%rd75, %rd1, %rd74;
	ld.global.f64 	%fd263, [%rd75];
	add.f64 	%fd264, %fd263, %fd262;
	st.global.f64 	[%rd75], %fd264;
$L__BB0_36:
	ld.shared.f64 	%fd71, [matrixSubBlock+64];
	abs.f64 	%fd265, %fd71;
	setp.leu.f64 	%p48, %fd265, %fd62;
	@%p48 bra 	$L__BB0_38;
	mad.lo.s32 	%r75, %r29, 3, 2;
	div.rn.f64 	%fd266, %fd71, %fd74;
	mul.wide.u32 	%rd76, %r75, 8;
	add.s64 	%rd77, %rd1, %rd76;
	ld.global.f64 	%fd267, [%rd77];
	add.f64 	%fd268, %fd267, %fd266;
	st.global.f64 	[%rd77], %fd268;
$L__BB0_38:
	ret;

}
.func  (.param .b64 func_retval0) __internal_accurate_pow(
	.param .b64 __internal_accurate_pow_param_0,
	.param .b64 __internal_accurate_pow_param_1
)
{
	.reg .pred 	%p<8>;
	.reg .b32 	%r<49>;
	.reg .b32 	%f<3>;
	.reg .b64 	%fd<109>;

	ld.param.f64 	%fd10, [__internal_accurate_pow_param_0];
	ld.param.f64 	%fd11, [__internal_accurate_pow_param_1];
	{
	.reg .b32 %temp; 
	mov.b64 	{%temp, %r46}, %fd10;
	}
	{
	.reg .b32 %temp; 
	mov.b64 	{%r45, %temp}, %fd10;
	}
	shr.u32 	%r47, %r46, 20;
	setp.gt.u32 	%p1, %r46, 1048575;
	@%p1 bra 	$L__BB1_2;
	mul.f64 	%fd12, %fd10, 0d4350000000000000;
	{
	.reg .b32 %temp; 
	mov.b64 	{%temp, %r46}, %fd12;
	}
	{
	.reg .b32 %temp; 
	mov.b64 	{%r45, %temp}, %fd12;
	}
	shr.u32 	%r16, %r46, 20;
	add.s32 	%r47, %r16, -54;
$L__BB1_2:
	add.s32 	%r48, %r47, -1023;
	and.b32  	%r17, %r46, -2146435073;
	or.b32  	%r18, %r17, 1072693248;
	mov.b64 	%fd107, {%r45, %r18};
	setp.lt.u32 	%p2, %r18, 1073127583;
	@%p2 bra 	$L__BB1_4;
	{
	.reg .b32 %temp; 
	mov.b64 	{%r19, %temp}, %fd107;
	}
	{
	.reg .b32 %temp; 
	mov.b64 	{%temp, %r20}, %fd107;
	}
	add.s32 	%r21, %r20, -1048576;
	mov.b64 	%fd107, {%r19, %r21};
	add.s32 	%r48, %r47, -1022;
$L__BB1_4:
	add.f64 	%fd13, %fd107, 0dBFF0000000000000;
	add.f64 	%fd14, %fd107, 0d3FF0000000000000;
	rcp.approx.ftz.f64 	%fd15, %fd14;
	neg.f64 	%fd16, %fd14;
	fma.rn.f64 	%fd17, %fd16, %fd15, 0d3FF0000000000000;
	fma.rn.f64 	%fd18, %fd17, %fd17, %fd17;
	fma.rn.f64 	%fd19, %fd18, %fd15, %fd15;
	mul.f64 	%fd20, %fd13, %fd19;
	fma.rn.f64 	%fd21, %fd13, %fd19, %fd20;
	mul.f64 	%fd22, %fd21, %fd21;
	fma.rn.f64 	%fd23, %fd22, 0d3EB0F5FF7D2CAFE2, 0d3ED0F5D241AD3B5A;
	fma.rn.f64 	%fd24, %fd23, %fd22, 0d3EF3B20A75488A3F;
	fma.rn.f64 	%fd25, %fd24, %fd22, 0d3F1745CDE4FAECD5;
	fma.rn.f64 	%fd26, %fd25, %fd22, 0d3F3C71C7258A578B;
	fma.rn.f64 	%fd27, %fd26, %fd22, 0d3F6249249242B910;
	fma.rn.f64 	%fd28, %fd27, %fd22, 0d3F89999999999DFB;
	sub.f64 	%fd29, %fd13, %fd21;
	add.f64 	%fd30, %fd29, %fd29;
	neg.f64 	%fd31, %fd21;
	fma.rn.f64 	%fd32, %fd31, %fd13, %fd30;
	mul.f64 	%fd33, %fd19, %fd32;
	fma.rn.f64 	%fd34, %fd22, %fd28, 0d3FB5555555555555;
	mov.f64 	%fd35, 0d3FB5555555555555;
	sub.f64 	%fd36, %fd35, %fd34;
	fma.rn.f64 	%fd37, %fd22, %fd28, %fd36;
	add.f64 	%fd38, %fd37, 0dBC46A4CB00B9E7B0;
	add.f64 	%fd39, %fd34, %fd38;
	sub.f64 	%fd40, %fd34, %fd39;
	add.f64 	%fd41, %fd38, %fd40;
	mul.rn.f64 	%fd42, %fd21, %fd21;
	neg.f64 	%fd43, %fd42;
	fma.rn.f64 	%fd44, %fd21, %fd21, %fd43;
	{
	.reg .b32 %temp; 
	mov.b64 	{%r22, %temp}, %fd33;
	}
	{
	.reg .b32 %temp; 
	mov.b64 	{%temp, %r23}, %fd33;
	}
	add.s32 	%r24, %r23, 1048576;
	mov.b64 	%fd45, {%r22, %r24};
	fma.rn.f64 	%fd46, %fd21, %fd45, %fd44;
	mul.rn.f64 	%fd47, %fd42, %fd21;
	neg.f64 	%fd48, %fd47;
	fma.rn.f64 	%fd49, %fd42, %fd21, %fd48;
	fma.rn.f64 	%fd50, %fd42, %fd33, %fd49;
	fma.rn.f64 	%fd51, %fd46, %fd21, %fd50;
	mul.rn.f64 	%fd52, %fd39, %fd47;
	neg.f64 	%fd53, %fd52;
	fma.rn.f64 	%fd54, %fd39, %fd47, %fd53;
	fma.rn.f64 	%fd55, %fd39, %fd51, %fd54;
	fma.rn.f64 	%fd56, %fd41, %fd47, %fd55;
	add.f64 	%fd57, %fd52, %fd56;
	sub.f64 	%fd58, %fd52, %fd57;
	add.f64 	%fd59, %fd56, %fd58;
	add.f64 	%fd60, %fd21, %fd57;
	sub.f64 	%fd61, %fd21, %fd60;
	add.f64 	%fd62, %fd57, %fd61;
	add.f64 	%fd63, %fd59, %fd62;
	add.f64 	%fd64, %fd33, %fd63;
	add.f64 	%fd65, %fd60, %fd64;
	sub.f64 	%fd66, %fd60, %fd65;
	add.f64 	%fd67, %fd64, %fd66;
	xor.b32  	%r25, %r48, -2147483648;
	mov.b32 	%r26, 1127219200;
	mov.b64 	%fd68, {%r25, %r26};
	mov.b32 	%r27, -2147483648;
	mov.b64 	%fd69, {%r27, %r26};
	sub.f64 	%fd70, %fd68, %fd69;
	fma.rn.f64 	%fd71, %fd70, 0d3FE62E42FEFA39EF, %fd65;
	fma.rn.f64 	%fd72, %fd70, 0dBFE62E42FEFA39EF, %fd71;
	sub.f64 	%fd73, %fd72, %fd65;
	sub.f64 	%fd74, %fd67, %fd73;
	fma.rn.f64 	%fd75, %fd70, 0d3C7ABC9E3B39803F, %fd74;
	add.f64 	%fd76, %fd71, %fd75;
	sub.f64 	%fd77, %fd71, %fd76;
	add.f64 	%fd78, %fd75, %fd77;
	{
	.reg .b32 %temp; 
	mov.b64 	{%temp, %r28}, %fd11;
	}
	{
	.reg .b32 %temp; 
	mov.b64 	{%r29, %temp}, %fd11;
	}
	shl.b32 	%r30, %r28, 1;
	setp.gt.u32 	%p3, %r30, -33554433;
	and.b32  	%r31, %r28, -15728641;
	selp.b32 	%r32, %r31, %r28, %p3;
	mov.b64 	%fd79, {%r29, %r32};
	mul.rn.f64 	%fd80, %fd76, %fd79;
	neg.f64 	%fd81, %fd80;
	fma.rn.f64 	%fd82, %fd76, %fd79, %fd81;
	fma.rn.f64 	%fd83, %fd78, %fd79, %fd82;
	add.f64 	%fd4, %fd80, %fd83;
	sub.f64 	%fd84, %fd80, %fd4;
	add.f64 	%fd5, %fd83, %fd84;
	fma.rn.f64 	%fd85, %fd4, 0d3FF71547652B82FE, 0d4338000000000000;
	{
	.reg .b32 %temp; 
	mov.b64 	{%r13, %temp}, %fd85;
	}
	mov.f64 	%fd86, 0dC338000000000000;
	add.rn.f64 	%fd87, %fd85, %fd86;
	fma.rn.f64 	%fd88, %fd87, 0dBFE62E42FEFA39EF, %fd4;
	fma.rn.f64 	%fd89, %fd87, 0dBC7ABC9E3B39803F, %fd88;
	fma.rn.f64 	%fd90, %fd89, 0d3E5ADE1569CE2BDF, 0d3E928AF3FCA213EA;
	fma.rn.f64 	%fd91, %fd90, %fd89, 0d3EC71DEE62401315;
	fma.rn.f64 	%fd92, %fd91, %fd89, 0d3EFA01997C89EB71;
	fma.rn.f64 	%fd93, %fd92, %fd89, 0d3F2A01A014761F65;
	fma.rn.f64 	%fd94, %fd93, %fd89, 0d3F56C16C1852B7AF;
	fma.rn.f64 	%fd95, %fd94, %fd89, 0d3F81111111122322;
	fma.rn.f64 	%fd96, %fd95, %fd89, 0d3FA55555555502A1;
	fma.rn.f64 	%fd97, %fd96, %fd89, 0d3FC5555555555511;
	fma.rn.f64 	%fd98, %fd97, %fd89, 0d3FE000000000000B;
	fma.rn.f64 	%fd99, %fd98, %fd89, 0d3FF0000000000000;
	fma.rn.f64 	%fd100, %fd99, %fd89, 0d3FF0000000000000;
	{
	.reg .b32 %temp; 
	mov.b64 	{%r14, %temp}, %fd100;
	}
	{
	.reg .b32 %temp; 
	mov.b64 	{%temp, %r15}, %fd100;
	}
	shl.b32 	%r33, %r13, 20;
	add.s32 	%r34, %r33, %r15;
	mov.b64 	%fd108, {%r14, %r34};
	{
	.reg .b32 %temp; 
	mov.b64 	{%temp, %r35}, %fd4;
	}
	mov.b32 	%f2, %r35;
	abs.f32 	%f1, %f2;
	setp.lt.f32 	%p4, %f1, 0f4086232B;
	@%p4 bra 	$L__BB1_7;
	setp.lt.f64 	%p5, %fd4, 0d0000000000000000;
	add.f64 	%fd101, %fd4, 0d7FF0000000000000;
	selp.f64 	%fd108, 0d0000000000000000, %fd101, %p5;
	setp.geu.f32 	%p6, %f1, 0f40874800;
	@%p6 bra 	$L__BB1_7;
	shr.u32 	%r36, %r13, 31;
	add.s32 	%r37, %r13, %r36;
	shr.s32 	%r38, %r37, 1;
	shl.b32 	%r39, %r38, 20;
	add.s32 	%r40, %r15, %r39;
	mov.b64 	%fd102, {%r14, %r40};
	sub.s32 	%r41, %r13, %r38;
	shl.b32 	%r42, %r41, 20;
	add.s32 	%r43, %r42, 1072693248;
	mov.b32 	%r44, 0;
	mov.b64 	%fd103, {%r44, %r43};
	mul.f64 	%fd108, %fd103, %fd102;
$L__BB1_7:
	abs.f64 	%fd104, %fd108;
	setp.eq.f64 	%p7, %fd104, 0d7FF0000000000000;
	fma.rn.f64 	%fd105, %fd108, %fd5, %fd108;
	selp.f64 	%fd106, %fd108, %fd105, %p7;
	st.param.f64 	[func_retval0], %fd106;
	ret;

}


// ===== COMPILED SASS (sm_100) =====

	.target	sm_100

	.elftype	@"ET_EXEC"


//--------------------- .note.nv.tkinfo           --------------------------
	.section	.note.nv.tkinfo,"",@"SHT_NOTE"
	.sectionflags	@"SHF_NOTE_NV_TKINFO"
	.tkinfo
        /*0018*/ 	.word	0x00000002
        /*0030*/ 	.string	""
        /*0030*/ 	.string	"ptxas"
        /*0030*/ 	.string	"Cuda compilation tools, release 13.0, V13.0.88"
        /*0030*/ 	.string	"Build cuda_13.0.r13.0/compiler.36424714_0"
        /*0030*/ 	.string	"-arch sm_100 -m 64 "



//--------------------- .note.nv.cuinfo           --------------------------
	.section	.note.nv.cuinfo,"",@"SHT_NOTE"
	.sectionflags	@"SHF_NOTE_NV_CUINFO"
        /*0018*/ 	.short	0x0002
        /*001a*/ 	.short	0x0064
        /*001c*/ 	.short	0x0082
	.zero		2


//--------------------- .nv.info                  --------------------------
	.section	.nv.info,"",@"SHT_CUDA_INFO"
	.align	4


	//----- nvinfo : EIATTR_REGCOUNT
	.align		4
        /*0000*/ 	.byte	0x04, 0x2f
        /*0002*/ 	.short	(.L_1 - .L_0)
	.align		4
.L_0:
        /*0004*/ 	.word	index@(_Z8kernelPPPddddPKdS1_S1_S1_S1_S1_iS1_S1_S1_S1_)
        /*0008*/ 	.word	0x0000007c


	//----- nvinfo : EIATTR_FRAME_SIZE
	.align		4
.L_1:
        /*000c*/ 	.byte	0x04, 0x11
        /*000e*/ 	.short	(.L_3 - .L_2)
	.align		4
.L_2:
        /*0010*/ 	.word	index@($_Z8kernelPPPddddPKdS1_S1_S1_S1_S1_iS1_S1_S1_S1_$__internal_accurate_pow)
        /*0014*/ 	.word	0x00000000


	//----- nvinfo : EIATTR_FRAME_SIZE
	.align		4
.L_3:
        /*0018*/ 	.byte	0x04, 0x11
        /*001a*/ 	.short	(.L_5 - .L_4)
	.align		4
.L_4:
        /*001c*/ 	.word	index@($__internal_2_$__cuda_sm20_dsqrt_rn_f64_mediumpath_v1)
        /*0020*/ 	.word	0x00000000


	//----- nvinfo : EIATTR_FRAME_SIZE
	.align		4
.L_5:
        /*0024*/ 	.byte	0x04, 0x11
        /*0026*/ 	.short	(.L_7 - .L_6)
	.align		4
.L_6:
        /*0028*/ 	.word	index@($__internal_1_$__cuda_sm20_div_rn_f64_full)
        /*002c*/ 	.word	0x00000000


	//----- nvinfo : EIATTR_FRAME_SIZE
	.align		4
.L_7:
        /*0030*/ 	.byte	0x04, 0x11
        /*0032*/ 	.short	(.L_9 - .L_8)
	.align		4
.L_8:
        /*0034*/ 	.word	index@($__internal_0_$__cuda_sm20_dblrcp_rn_slowpath_v3)
        /*0038*/ 	.word	0x00000000


	//----- nvinfo : EIATTR_FRAME_SIZE
	.align		4
.L_9:
        /*003c*/ 	.byte	0x04, 0x11
        /*003e*/ 	.short	(.L_11 - .L_10)
	.align		4
.L_10:
        /*0040*/ 	.word	index@(_Z8kernelPPPddddPKdS1_S1_S1_S1_S1_iS1_S1_S1_S1_)
        /*0044*/ 	.word	0x00000000


	//----- nvinfo : EIATTR_MIN_STACK_SIZE
	.align		4
.L_11:
        /*0048*/ 	.byte	0x04, 0x12
        /*004a*/ 	.short	(.L_13 - .L_12)
	.align		4
.L_12:
        /*004c*/ 	.word	index@(_Z8kernelPPPddddPKdS1_S1_S1_S1_S1_iS1_S1_S1_S1_)
        /*0050*/ 	.word	0x00000000
.L_13:


//--------------------- .nv.compat                --------------------------
	.section	.nv.compat,"",@"SHT_CUDA_COMPAT_INFO"
	.align	4
        /*0000*/ 	.byte	0x02, 0x09, 0x00, 0x00, 0x02, 0x02, 0x01, 0x00, 0x02, 0x05, 0x05, 0x00, 0x03, 0x07, 0x01, 0x01
        /*0010*/ 	.byte	0x02, 0x03, 0x00, 0x00, 0x02, 0x06, 0x01, 0x00, 0x04, 0x0b, 0x08, 0x00, 0x01, 0x00, 0x00, 0x00
        /*0020*/ 	.byte	0x00, 0x00, 0x00, 0x00


//--------------------- .nv.info._Z8kernelPPPddddPKdS1_S1_S1_S1_S1_iS1_S1_S1_S1_ --------------------------
	.section	.nv.info._Z8kernelPPPddddPKdS1_S1_S1_S1_S1_iS1_S1_S1_S1_,"",@"SHT_CUDA_INFO"
	.sectionflags	@""
	.align	4


	//----- nvinfo : EIATTR_CUDA_API_VERSION
	.align		4
        /*0000*/ 	.byte	0x04, 0x37
        /*0002*/ 	.short	(.L_15 - .L_14)
.L_14:
        /*0004*/ 	.word	0x00000082


	//----- nvinfo : EIATTR_KPARAM_INFO
	.align		4
.L_15:
        /*0008*/ 	.byte	0x04, 0x17
        /*000a*/ 	.short	(.L_17 - .L_16)
.L_16:
        /*000c*/ 	.word	0x00000000
        /*0010*/ 	.short	0x000e
        /*0012*/ 	.short	0x0070
        /*0014*/ 	.byte	0x00, 0xf5, 0x21, 0x00


	//----- nvinfo : EIATTR_KPARAM_INFO
	.align		4
.L_17:
        /*0018*/ 	.byte	0x04, 0x17
        /*001a*/ 	.short	(.L_19 - .L_18)
.L_18:
        /*001c*/ 	.word	0x00000000
        /*0020*/ 	.short	0x000d
        /*0022*/ 	.short	0x0068
        /*0024*/ 	.byte	0x00, 0xf5, 0x21, 0x00


	//----- nvinfo : EIATTR_KPARAM_INFO
	.align		4
.L_19:
        /*0028*/ 	.byte	0x04, 0x17
        /*002a*/ 	.short	(.L_21 - .L_20)
.L_20:
        /*002c*/ 	.word	0x00000000
        /*0030*/ 	.short	0x000c
        /*0032*/ 	.short	0x0060
        /*0034*/ 	.byte	0x00, 0xf5, 0x21, 0x00


	//----- nvinfo : EIATTR_KPARAM_INFO
	.align		4
.L_21:
        /*0038*/ 	.byte	0x04, 0x17
        /*003a*/ 	.short	(.L_23 - .L_22)
.L_22:
        /*003c*/ 	.word	0x00000000
        /*0040*/ 	.short	0x000b
        /*0042*/ 	.short	0x0058
        /*0044*/ 	.byte	0x00, 0xf5, 0x21, 0x00


	//----- nvinfo : EIATTR_KPARAM_INFO
	.align		4
.L_23:
        /*0048*/ 	.byte	0x04, 0x17
        /*004a*/ 	.short	(.L_25 - .L_24)
.L_24:
        /*004c*/ 	.word	0x00000000
        /*0050*/ 	.short	0x000a
        /*0052*/ 	.short	0x0050
        /*0054*/ 	.byte	0x00, 0xf0, 0x11, 0x00


	//----- nvinfo : EIATTR_KPARAM_INFO
	.align		4
.L_25:
        /*0058*/ 	.byte	0x04, 0x17
        /*005a*/ 	.short	(.L_27 - .L_26)
.L_26:
        /*005c*/ 	.word	0x00000000
        /*0060*/ 	.short	0x0009
        /*0062*/ 	.short	0x0048
        /*0064*/ 	.byte	0x00, 0xf5, 0x21, 0x00


	//----- nvinfo : EIATTR_KPARAM_INFO
	.align		4
.L_27:
        /*0068*/ 	.byte	0x04, 0x17
        /*006a*/ 	.short	(.L_29 - .L_28)
.L_28:
        /*006c*/ 	.word	0x00000000
        /*0070*/ 	.short	0x0008
        /*0072*/ 	.short	0x0040
        /*0074*/ 	.byte	0x00, 0xf5, 0x21, 0x00


	//----- nvinfo : EIATTR_KPARAM_INFO
	.align		4
.L_29:
        /*0078*/ 	.byte	0x04, 0x17
        /*007a*/ 	.short	(.L_31 - .L_30)
.L_30:
        /*007c*/ 	.word	0x00000000
        /*0080*/ 	.short	0x0007
        /*0082*/ 	.short	0x0038
        /*0084*/ 	.byte	0x00, 0xf5, 0x21, 0x00


	//----- nvinfo : EIATTR_KPARAM_INFO
	.align		4
.L_31:
        /*0088*/ 	.byte	0x04, 0x17
        /*008a*/ 	.short	(.L_33 - .L_32)
.L_32:
        /*008c*/ 	.word	0x00000000
        /*0090*/ 	.short	0x0006
        /*0092*/ 	.short	0x0030
        /*0094*/ 	.byte	0x00, 0xf5, 0x21, 0x00


	//----- nvinfo : EIATTR_KPARAM_INFO
	.align		4
.L_33:
        /*0098*/ 	.byte	0x04, 0x17
        /*009a*/ 	.short	(.L_35 - .L_34)
.L_34:
        /*009c*/ 	.word	0x00000000
        /*00a0*/ 	.short	0x0005
        /*00a2*/ 	.short	0x0028
        /*00a4*/ 	.byte	0x00, 0xf5, 0x21, 0x00


	//----- nvinfo : EIATTR_KPARAM_INFO
	.align		4
.L_35:
        /*00a8*/ 	.byte	0x04, 0x17
        /*00aa*/ 	.short	(.L_37 - .L_36)
.L_36:
        /*00ac*/ 	.word	0x00000000
        /*00b0*/ 	.short	0x0004
        /*00b2*/ 	.short	0x0020
        /*00b4*/ 	.byte	0x00, 0xf5, 0x21, 0x00


	//----- nvinfo : EIATTR_KPARAM_INFO
	.align		4
.L_37:
        /*00b8*/ 	.byte	0x04, 0x17
        /*00ba*/ 	.short	(.L_39 - .L_38)
.L_38:
        /*00bc*/ 	.word	0x00000000
        /*00c0*/ 	.short	0x0003
        /*00c2*/ 	.short	0x0018
        /*00c4*/ 	.byte	0x00, 0xf0, 0x21, 0x00


	//----- nvinfo : EIATTR_KPARAM_INFO
	.align		4
.L_39:
        /*00c8*/ 	.byte	0x04, 0x17
        /*00ca*/ 	.short	(.L_41 - .L_40)
.L_40:
        /*00cc*/ 	.word	0x00000000
        /*00d0*/ 	.short	0x0002
        /*00d2*/ 	.short	0x0010
        /*00d4*/ 	.byte	0x00, 0xf0, 0x21, 0x00


	//----- nvinfo : EIATTR_KPARAM_INFO
	.align		4
.L_41:
        /*00d8*/ 	.byte	0x04, 0x17
        /*00da*/ 	.short	(.L_43 - .L_42)
.L_42:
        /*00dc*/ 	.word	0x00000000
        /*00e0*/ 	.short	0x0001
        /*00e2*/ 	.short	0x0008
        /*00e4*/ 	.byte	0x00, 0xf0, 0x21, 0x00


	//----- nvinfo : EIATTR_KPARAM_INFO
	.align		4
.L_43:
        /*00e8*/ 	.byte	0x04, 0x17
        /*00ea*/ 	.short	(.L_45 - .L_44)
.L_44:
        /*00ec*/ 	.word	0x00000000
        /*00f0*/ 	.short	0x0000
        /*00f2*/ 	.short	0x0000
        /*00f4*/ 	.byte	0x00, 0xf5, 0x21, 0x00


	//----- nvinfo : EIATTR_SPARSE_MMA_MASK
	.align		4
.L_45:
        /*00f8*/ 	.byte	0x03, 0x50
        /*00fa*/ 	.short	0x0000


	//----- nvinfo : EIATTR_MAXREG_COUNT
	.align		4
        /*00fc*/ 	.byte	0x03, 0x1b
        /*00fe*/ 	.short	0x00ff


	//----- nvinfo : EIATTR_NUM_BARRIERS
	.align		4
        /*0100*/ 	.byte	0x02, 0x4c
        /*0102*/ 	.byte	0x01
	.zero		1


	//----- nvinfo : EIATTR_MERCURY_ISA_VERSION
	.align		4
        /*0104*/ 	.byte	0x03, 0x5f
        /*0106*/ 	.short	0x0101


	//----- nvinfo : EIATTR_VRC_CTA_INIT_COUNT
	.align		4
        /*0108*/ 	.byte	0x02, 0x4a
	.zero		1
	.zero		1


	//----- nvinfo : EIATTR_EXIT_INSTR_OFFSETS
	.align		4
        /*010c*/ 	.byte	0x04, 0x1c
        /*010e*/ 	.short	(.L_47 - .L_46)


	//   ....[0]....
.L_46:
        /*0110*/ 	.word	0x00000390


	//   ....[1]....
        /*0114*/ 	.word	0x000033c0


	//   ....[2]....
        /*0118*/ 	.word	0x000047d0


	//   ....[3]....
        /*011c*/ 	.word	0x000049c0


	//----- nvinfo : EIATTR_CRS_STACK_SIZE
	.align		4
.L_47:
        /*0120*/ 	.byte	0x04, 0x1e
        /*0122*/ 	.short	(.L_49 - .L_48)
.L_48:
        /*0124*/ 	.word	0x00000000


	//----- nvinfo : EIATTR_CBANK_PARAM_SIZE
	.align		4
.L_49:
        /*0128*/ 	.byte	0x03, 0x19
        /*012a*/ 	.short	0x0078


	//----- nvinfo : EIATTR_PARAM_CBANK
	.align		4
        /*012c*/ 	.byte	0x04, 0x0a
        /*012e*/ 	.short	(.L_51 - .L_50)
	.align		4
.L_50:
        /*0130*/ 	.word	index@(.nv.constant0._Z8kernelPPPddddPKdS1_S1_S1_S1_S1_iS1_S1_S1_S1_)
        /*0134*/ 	.short	0x0380
        /*0136*/ 	.short	0x0078


	//----- nvinfo : EIATTR_SW_WAR
	.align		4
.L_51:
        /*0138*/ 	.byte	0x04, 0x36
        /*013a*/ 	.short	(.L_53 - .L_52)
.L_52:
        /*013c*/ 	.word	0x00000008
.L_53:


//--------------------- .nv.callgraph             --------------------------
	.section	.nv.callgraph,"",@"SHT_CUDA_CALLGRAPH"
	.align	4
	.sectionentsize	8
	.align		4
        /*0000*/ 	.word	0x00000000
	.align		4
        /*0004*/ 	.word	0xffffffff
	.align		4
        /*0008*/ 	.word	0x00000000
	.align		4
        /*000c*/ 	.word	0xfffffffe
	.align		4
        /*0010*/ 	.word	0x00000000
	.align		4
        /*0014*/ 	.word	0xfffffffd
	.align		4
        /*0018*/ 	.word	0x00000000
	.align		4
        /*001c*/ 	.word	0xfffffffc


//--------------------- .text._Z8kernelPPPddddPKdS1_S1_S1_S1_S1_iS1_S1_S1_S1_ --------------------------
	.section	.text._Z8kernelPPPddddPKdS1_S1_S1_S1_S1_iS1_S1_S1_S1_,"ax",@progbits
	.align	128
        .global         _Z8kernelPPPddddPKdS1_S1_S1_S1_S1_iS1_S1_S1_S1_
        .type           _Z8kernelPPPddddPKdS1_S1_S1_S1_S1_iS1_S1_S1_S1_,@function
        .size           _Z8kernelPPPddddPKdS1_S1_S1_S1_S1_iS1_S1_S1_S1_,(.L_x_97 - _Z8kernelPPPddddPKdS1_S1_S1_S1_S1_iS1_S1_S1_S1_)
        .other          _Z8kernelPPPddddPKdS1_S1_S1_S1_S1_iS1_S1_S1_S1_,@"STO_CUDA_ENTRY STV_DEFAULT"
_Z8kernelPPPddddPKdS1_S1_S1_S1_S1_iS1_S1_S1_S1_:
.text._Z8kernelPPPddddPKdS1_S1_S1_S1_S1_iS1_S1_S1_S1_:
[----:B------:R-:W-:Y:S01]  /*0000*/  LDC R1, c[0x0][0x37c] ;  /* 0x0000df00ff017b82 */ /* 0x000fe20000000800 */
[----:B------:R-:W0:Y:S07]  /*0010*/  S2R R0, SR_CTAID.X ;  /* 0x0000000000007919 */ /* 0x000e2e0000002500 */
[----:B------:R-:W1:Y:S01]  /*0020*/  LDC.64 R14, c[0x0][0x3e8] ;  /* 0x0000fa00ff0e7b82 */ /* 0x000e620000000a00 */
[----:B------:R-:W2:Y:S07]  /*0030*/  LDCU.64 UR10, c[0x0][0x358] ;  /* 0x00006b00ff0a77ac */ /* 0x000eae0008000a00 */
[----:B------:R-:W2:Y:S01]  /*0040*/  LDC.64 R4, c[0x0][0x3a0] ;  /* 0x0000e800ff047b82 */ /* 0x000ea20000000a00 */
[----:B------:R-:W3:Y:S07]  /*0050*/  S2R R8, SR_CTAID.Y ;  /* 0x0000000000087919 */ /* 0x000eee0000002600 */
[----:B------:R-:W3:Y:S01]  /*0060*/  LDC.64 R88, c[0x0][0x3a8] ;  /* 0x0000ea00ff587b82 */ /* 0x000ee20000000a00 */
[----:B0-----:R-:W-:Y:S01]  /*0070*/  IMAD R9, R0, 0x3, RZ ;  /* 0x0000000300097824 */ /* 0x001fe200078e02ff */
[----:B--2---:R-:W2:Y:S03]  /*0080*/  LDG.E.64 R94, desc[UR10][R4.64+0x8] ;  /* 0x0000080a045e7981 */ /* 0x004ea6000c1e1b00 */
[----:B------:R-:W-:Y:S01]  /*0090*/  VIADD R3, R9, 0x1 ;  /* 0x0000000109037836 */ /* 0x000fe20000000000 */
[----:B------:R-:W4:Y:S03]  /*00a0*/  LDG.E.64 R92, desc[UR10][R4.64] ;  /* 0x0000000a045c7981 */ /* 0x000f26000c1e1b00 */
[--C-:B-1----:R-:W-:Y:S01]  /*00b0*/  IMAD.WIDE.U32 R10, R3, 0x8, R14.reuse ;  /* 0x00000008030a7825 */ /* 0x102fe200078e000e */
[----:B------:R-:W4:Y:S03]  /*00c0*/  LDG.E.64 R90, desc[UR10][R4.64+0x10] ;  /* 0x0000100a045a7981 */ /* 0x000f26000c1e1b00 */
[----:B------:R-:W-:-:S02]  /*00d0*/  IMAD.WIDE.U32 R6, R9, 0x8, R14 ;  /* 0x0000000809067825 */ /* 0x000fc400078e000e */
[----:B------:R-:W2:Y:S02]  /*00e0*/  LDG.E.64 R10, desc[UR10][R10.64] ;  /* 0x0000000a0a0a7981 */ /* 0x000ea4000c1e1b00 */
[----:B------:R-:W-:Y:S02]  /*00f0*/  VIADD R13, R9, 0x2 ;  /* 0x00000002090d7836 */ /* 0x000fe40000000000 */
[----:B------:R-:W4:Y:S02]  /*0100*/  LDG.E.64 R6, desc[UR10][R6.64] ;  /* 0x0000000a06067981 */ /* 0x000f24000c1e1b00 */
[----:B------:R-:W-:-:S06]  /*0110*/  IMAD.WIDE.U32 R14, R13, 0x8, R14 ;  /* 0x000000080d0e7825 */ /* 0x000fcc00078e000e */
[----:B------:R-:W4:Y:S01]  /*0120*/  LDG.E.64 R14, desc[UR10][R14.64] ;  /* 0x0000000a0e0e7981 */ /* 0x000f22000c1e1b00 */
[----:B---3--:R-:W-:-:S06]  /*0130*/  IMAD.WIDE.U32 R88, R8, 0x8, R88 ;  /* 0x0000000808587825 */ /* 0x008fcc00078e0058 */
[----:B------:R-:W5:Y:S01]  /*0140*/  LDG.E.64 R88, desc[UR10][R88.64] ;  /* 0x0000000a58587981 */ /* 0x000f62000c1e1b00 */
[----:B--2---:R-:W-:Y:S02]  /*0150*/  DADD R12, R94, -R10 ;  /* 0x000000005e0c7229 */ /* 0x004fe4000000080a */
[----:B----4-:R-:W-:-:S06]  /*0160*/  DADD R10, R92, -R6 ;  /* 0x000000005c0a7229 */ /* 0x010fcc0000000806 */
[----:B------:R-:W-:Y:S02]  /*0170*/  DMUL R12, R12, R12 ;  /* 0x0000000c0c0c7228 */ /* 0x000fe40000000000 */
[----:B------:R-:W-:-:S06]  /*0180*/  DADD R6, R90, -R14 ;  /* 0x000000005a067229 */ /* 0x000fcc000000080e */
[----:B------:R-:W-:-:S08]  /*0190*/  DFMA R12, R10, R10, R12 ;  /* 0x0000000a0a0c722b */ /* 0x000fd0000000000c */
[----:B------:R-:W-:-:S06]  /*01a0*/  DFMA R12, R6, R6, R12 ;  /* 0x00000006060c722b */ /* 0x000fcc000000000c */
[----:B------:R-:W0:Y:S04]  /*01b0*/  MUFU.RSQ64H R5, R13 ;  /* 0x0000000d00057308 */ /* 0x000e280000001c00 */
[----:B------:R-:W-:Y:S01]  /*01c0*/  VIADD R4, R13, 0xfcb00000 ;  /* 0xfcb000000d047836 */ /* 0x000fe20000000000 */
[----:B------:R-:W-:Y:S01]  /*01d0*/  MOV R10, 0x0 ;  /* 0x00000000000a7802 */ /* 0x000fe20000000f00 */
[----:B------:R-:W-:-:S04]  /*01e0*/  IMAD.MOV.U32 R11, RZ, RZ, 0x3fd80000 ;  /* 0x3fd80000ff0b7424 */ /* 0x000fc800078e00ff */
[----:B0-----:R-:W-:-:S08]  /*01f0*/  DMUL R6, R4, R4 ;  /* 0x0000000404067228 */ /* 0x001fd00000000000 */
[----:B------:R-:W-:-:S08]  /*0200*/  DFMA R6, R12, -R6, 1 ;  /* 0x3ff000000c06742b */ /* 0x000fd00000000806 */
[----:B------:R-:W-:Y:S02]  /*0210*/  DFMA R10, R6, R10, 0.5 ;  /* 0x3fe00000060a742b */ /* 0x000fe4000000000a */
[----:B------:R-:W-:-:S08]  /*0220*/  DMUL R6, R4, R6 ;  /* 0x0000000604067228 */ /* 0x000fd00000000000 */
[----:B------:R-:W-:Y:S01]  /*0230*/  DFMA R6, R10, R6, R4 ;  /* 0x000000060a06722b */ /* 0x000fe20000000004 */
[----:B------:R-:W-:-:S07]  /*0240*/  ISETP.GE.U32.AND P0, PT, R4, 0x7ca00000, PT ;  /* 0x7ca000000400780c */ /* 0x000fce0003f06070 */
[----:B------:R-:W-:Y:S02]  /*0250*/  DMUL R10, R12, R6 ;  /* 0x000000060c0a7228 */ /* 0x000fe40000000000 */
[----:B------:R-:W-:Y:S02]  /*0260*/  VIADD R19, R7, 0xfff00000 ;  /* 0xfff0000007137836 */ /* 0x000fe40000000000 */
[----:B------:R-:W-:-:S04]  /*0270*/  IMAD.MOV.U32 R18, RZ, RZ, R6 ;  /* 0x000000ffff127224 */ /* 0x000fc800078e0006 */
[----:B------:R-:W-:-:S08]  /*0280*/  DFMA R14, R10, -R10, R12 ;  /* 0x8000000a0a0e722b */ /* 0x000fd0000000000c */
[----:B------:R-:W-:Y:S01]  /*0290*/  DFMA R16, R14, R18, R10 ;  /* 0x000000120e10722b */ /* 0x000fe2000000000a */
[----:B------:R-:W-:Y:S10]  /*02a0*/  @!P0 BRA `(.L_x_0) ;  /* 0x00000000001c8947 */ /* 0x000ff40003800000 */
[----:B------:R-:W-:Y:S01]  /*02b0*/  IMAD.MOV.U32 R20, RZ, RZ, R10 ;  /* 0x000000ffff147224 */ /* 0x000fe200078e000a */
[----:B------:R-:W-:Y:S01]  /*02c0*/  MOV R5, R6 ;  /* 0x0000000600057202 */ /* 0x000fe20000000f00 */
[----:B------:R-:W-:Y:S01]  /*02d0*/  IMAD.MOV.U32 R10, RZ, RZ, R4 ;  /* 0x000000ffff0a7224 */ /* 0x000fe200078e0004 */
[----:B------:R-:W-:Y:S01]  /*02e0*/  MOV R16, R19 ;  /* 0x0000001300107202 */ /* 0x000fe20000000f00 */
[----:B------:R-:W-:Y:S01]  /*02f0*/  IMAD.MOV.U32 R17, RZ, RZ, R11 ;  /* 0x000000ffff117224 */ /* 0x000fe200078e000b */
[----:B------:R-:W-:-:S07]  /*0300*/  MOV R4, 0x320 ;  /* 0x0000032000047802 */ /* 0x000fce0000000f00 */
[----:B-----5:R-:W-:Y:S05]  /*0310*/  CALL.REL.NOINC `($__internal_2_$__cuda_sm20_dsqrt_rn_f64_mediumpath_v1) ;  /* 0x0000004c00d87944 */ /* 0x020fea0003c00000 */
.L_x_0:
[----:B------:R-:W0:Y:S08]  /*0320*/  LDC.64 R4, c[0x0][0x3f0] ;  /* 0x0000fc00ff047b82 */ /* 0x000e300000000a00 */
[----:B------:R-:W1:Y:S01]  /*0330*/  LDC.64 R66, c[0x0][0x388] ;  /* 0x0000e200ff427b82 */ /* 0x000e620000000a00 */
[----:B0-----:R-:W-:-:S06]  /*0340*/  IMAD.WIDE.U32 R4, R0, 0x8, R4 ;  /* 0x0000000800047825 */ /* 0x001fcc00078e0004 */
[----:B------:R-:W2:Y:S01]  /*0350*/  LDG.E.64 R4, desc[UR10][R4.64] ;  /* 0x0000000a04047981 */ /* 0x000ea2000c1e1b00 */
[----:B-1---5:R-:W-:Y:S02]  /*0360*/  DMUL R6, R88, R66 ;  /* 0x0000004258067228 */ /* 0x022fe40000000000 */
[----:B--2---:R-:W-:-:S08]  /*0370*/  DADD R16, -R4, R16 ;  /* 0x0000000004107229 */ /* 0x004fd00000000110 */
[----:B------:R-:W-:-:S14]  /*0380*/  DSETP.GEU.AND P0, PT, R6, R16, PT ;  /* 0x000000100600722a */ /* 0x000fdc0003f0e000 */
[----:B------:R-:W-:Y:S05]  /*0390*/  @!P0 EXIT ;  /* 0x000000000000894d */ /* 0x000fea0003800000 */
[----:B------:R-:W0:Y:S01]  /*03a0*/  S2R R5, SR_CgaCtaId ;  /* 0x0000000000057919 */ /* 0x000e220000008800 */
[----:B------:R-:W-:Y:S01]  /*03b0*/  MOV R2, 0x400 ;  /* 0x0000040000027802 */ /* 0x000fe20000000f00 */
[----:B------:R-:W1:Y:S01]  /*03c0*/  LDCU UR4, c[0x0][0x3d0] ;  /* 0x00007a00ff0477ac */ /* 0x000e620008000800 */
[----:B------:R-:W2:Y:S01]  /*03d0*/  S2R R7, SR_TID.X ;  /* 0x0000000000077919 */ /* 0x000ea20000002100 */
[----:B-1----:R-:W-:-:S03]  /*03e0*/  UISETP.NE.AND UP0, UPT, UR4, URZ, UPT ;  /* 0x000000ff0400728c */ /* 0x002fc6000bf05270 */
[----:B------:R-:W-:Y:S01]  /*03f0*/  UMOV UR4, URZ ;  /* 0x000000ff00047c82 */ /* 0x000fe20008000000 */
[----:B0-----:R-:W-:-:S05]  /*0400*/  LEA R2, R5, R2, 0x18 ;  /* 0x0000000205027211 */ /* 0x001fca00078ec0ff */
[----:B--2---:R-:W-:-:S05]  /*0410*/  IMAD R6, R7, 0x48, R2 ;  /* 0x0000004807067824 */ /* 0x004fca00078e0202 */
[----:B------:R0:W-:Y:S04]  /*0420*/  STS.64 [R6], RZ ;  /* 0x000000ff06007388 */ /* 0x0001e80000000a00 */
[----:B------:R0:W-:Y:S04]  /*0430*/  STS.64 [R6+0x8], RZ ;  /* 0x000008ff06007388 */ /* 0x0001e80000000a00 */
[----:B------:R0:W-:Y:S04]  /*0440*/  STS.64 [R6+0x10], RZ ;  /* 0x000010ff06007388 */ /* 0x0001e80000000a00 */
[----:B------:R0:W-:Y:S04]  /*0450*/  STS.64 [R6+0x18], RZ ;  /* 0x000018ff06007388 */ /* 0x0001e80000000a00 */
[----:B------:R0:W-:Y:S04]  /*0460*/  STS.64 [R6+0x20], RZ ;  /* 0x000020ff06007388 */ /* 0x0001e80000000a00 */
[----:B------:R0:W-:Y:S04]  /*0470*/  STS.64 [R6+0x28], RZ ;  /* 0x000028ff06007388 */ /* 0x0001e80000000a00 */
[----:B------:R0:W-:Y:S04]  /*0480*/  STS.64 [R6+0x30], RZ ;  /* 0x000030ff06007388 */ /* 0x0001e80000000a00 */
[----:B------:R0:W-:Y:S04]  /*0490*/  STS.64 [R6+0x38], RZ ;  /* 0x000038ff06007388 */ /* 0x0001e80000000a00 */
[----:B------:R0:W-:Y:S01]  /*04a0*/  STS.64 [R6+0x40], RZ ;  /* 0x000040ff06007388 */ /* 0x0001e20000000a00 */
[----:B------:R-:W-:Y:S05]  /*04b0*/  BRA.U !UP0, `(.L_x_1) ;  /* 0x0000002908f07547 */ /* 0x000fea000b800000 */
[----:B------:R-:W1:Y:S01]  /*04c0*/  LDC.64 R68, c[0x0][0x3d8] ;  /* 0x0000f600ff447b82 */ /* 0x000e620000000a00 */
[C---:B------:R-:W-:Y:S02]  /*04d0*/  IMAD R3, R0.reuse, 0x6, R3 ;  /* 0x0000000600037824 */ /* 0x040fe400078e0203 */
[----:B------:R-:W-:Y:S02]  /*04e0*/  IMAD R87, R0, 0x9, RZ ;  /* 0x0000000900577824 */ /* 0x000fe400078e02ff */
[C---:B------:R-:W-:Y:S01]  /*04f0*/  VIADD R81, R3.reuse, 0x2 ;  /* 0x0000000203517836 */ /* 0x040fe20000000000 */
[C---:B------:R-:W-:Y:S01]  /*0500*/  IADD3 R75, PT, PT, R3.reuse, 0x6, RZ ;  /* 0x00000006034b7810 */ /* 0x040fe20007ffe0ff */
[C---:B------:R-:W-:Y:S01]  /*0510*/  VIADD R79, R3.reuse, 0x5 ;  /* 0x00000005034f7836 */ /* 0x040fe20000000000 */
[----:B------:R-:W2:Y:S01]  /*0520*/  LDC.64 R82, c[0x0][0x3e0] ;  /* 0x0000f800ff527b82 */ /* 0x000ea20000000a00 */
[C---:B------:R-:W-:Y:S02]  /*0530*/  VIADD R77, R3.reuse, 0x3 ;  /* 0x00000003034d7836 */ /* 0x040fe40000000000 */
[----:B------:R-:W-:-:S02]  /*0540*/  VIADD R73, R3, 0x1 ;  /* 0x0000000103497836 */ /* 0x000fc40000000000 */
[C---:B------:R-:W-:Y:S02]  /*0550*/  VIADD R71, R3.reuse, 0x4 ;  /* 0x0000000403477836 */ /* 0x040fe40000000000 */
[----:B------:R-:W-:Y:S02]  /*0560*/  VIADD R5, R3, 0x7 ;  /* 0x0000000703057836 */ /* 0x000fe40000000000 */
[----:B-1----:R-:W-:-:S04]  /*0570*/  IMAD.WIDE.U32 R86, R87, 0x8, R68 ;  /* 0x0000000857567825 */ /* 0x002fc800078e0044 */
[--C-:B------:R-:W-:Y:S02]  /*0580*/  IMAD.WIDE.U32 R84, R3, 0x8, R68.reuse ;  /* 0x0000000803547825 */ /* 0x100fe400078e0044 */
[----:B------:R-:W5:Y:S02]  /*0590*/  LDG.E.64 R86, desc[UR10][R86.64] ;  /* 0x0000000a56567981 */ /* 0x000f64000c1e1b00 */
[--C-:B------:R-:W-:Y:S02]  /*05a0*/  IMAD.WIDE.U32 R80, R81, 0x8, R68.reuse ;  /* 0x0000000851507825 */ /* 0x100fe400078e0044 */
[----:B------:R-:W5:Y:S02]  /*05b0*/  LDG.E.64 R84, desc[UR10][R84.64] ;  /* 0x0000000a54547981 */ /* 0x000f64000c1e1b00 */
[--C-:B------:R-:W-:Y:S02]  /*05c0*/  IMAD.WIDE.U32 R78, R79, 0x8, R68.reuse ;  /* 0x000000084f4e7825 */ /* 0x100fe400078e0044 */
[----:B------:R-:W5:Y:S02]  /*05d0*/  LDG.E.64 R80, desc[UR10][R80.64] ;  /* 0x0000000a50507981 */ /* 0x000f64000c1e1b00 */
[----:B------:R-:W-:-:S02]  /*05e0*/  IMAD.WIDE.U32 R76, R77, 0x8, R68 ;  /* 0x000000084d4c7825 */ /* 0x000fc400078e0044 */
[----:B------:R-:W5:Y:S02]  /*05f0*/  LDG.E.64 R78, desc[UR10][R78.64] ;  /* 0x0000000a4e4e7981 */ /* 0x000f64000c1e1b00 */
[--C-:B------:R-:W-:Y:S02]  /*0600*/  IMAD.WIDE.U32 R74, R75, 0x8, R68.reuse ;  /* 0x000000084b4a7825 */ /* 0x100fe400078e0044 */
[----:B------:R-:W5:Y:S02]  /*0610*/  LDG.E.64 R76, desc[UR10][R76.64] ;  /* 0x0000000a4c4c7981 */ /* 0x000f64000c1e1b00 */
[--C-:B------:R-:W-:Y:S02]  /*0620*/  IMAD.WIDE.U32 R72, R73, 0x8, R68.reuse ;  /* 0x0000000849487825 */ /* 0x100fe400078e0044 */
[----:B------:R-:W5:Y:S02]  /*0630*/  LDG.E.64 R74, desc[UR10][R74.64] ;  /* 0x0000000a4a4a7981 */ /* 0x000f64000c1e1b00 */
[----:B------:R-:W-:-:S02]  /*0640*/  IMAD.WIDE.U32 R70, R71, 0x8, R68 ;  /* 0x0000000847467825 */ /* 0x000fc400078e0044 */
[----:B------:R-:W5:Y:S02]  /*0650*/  LDG.E.64 R72, desc[UR10][R72.64] ;  /* 0x0000000a48487981 */ /* 0x000f64000c1e1b00 */
[----:B--2---:R-:W-:Y:S02]  /*0660*/  IMAD.WIDE.U32 R82, R0, 0x8, R82 ;  /* 0x0000000800527825 */ /* 0x004fe400078e0052 */
[----:B------:R-:W5:Y:S02]  /*0670*/  LDG.E.64 R70, desc[UR10][R70.64] ;  /* 0x0000000a46467981 */ /* 0x000f64000c1e1b00 */
[----:B------:R-:W-:Y:S02]  /*0680*/  IMAD.WIDE.U32 R68, R5, 0x8, R68 ;  /* 0x0000000805447825 */ /* 0x000fe400078e0044 */
[----:B------:R-:W5:Y:S04]  /*0690*/  LDG.E.64 R82, desc[UR10][R82.64] ;  /* 0x0000000a52527981 */ /* 0x000f68000c1e1b00 */
[----:B------:R-:W5:Y:S01]  /*06a0*/  LDG.E.64 R68, desc[UR10][R68.64] ;  /* 0x0000000a44447981 */ /* 0x000f62000c1e1b00 */
[----:B------:R-:W-:-:S06]  /*06b0*/  DMUL R66, R66, R66 ;  /* 0x0000004242427228 */ /* 0x000fcc0000000000 */
[----:B------:R-:W1:Y:S04]  /*06c0*/  MUFU.RCP64H R3, R67 ;  /* 0x0000004300037308 */ /* 0x000e680000001800 */
[----:B------:R-:W-:-:S06]  /*06d0*/  IADD3 R2, PT, PT, R67, 0x300402, RZ ;  /* 0x0030040243027810 */ /* 0x000fcc0007ffe0ff */
[----:B-1----:R-:W-:-:S08]  /*06e0*/  DFMA R4, -R66, R2, 1 ;  /* 0x3ff000004204742b */ /* 0x002fd00000000102 */
[----:B------:R-:W-:Y:S01]  /*06f0*/  DFMA R4, R4, R4, R4 ;  /* 0x000000040404722b */ /* 0x000fe20000000004 */
[----:B------:R-:W-:-:S07]  /*0700*/  FSETP.GEU.AND P0, PT, |R2|, 5.8789094863358348022e-39, PT ;  /* 0x004004020200780b */ /* 0x000fce0003f0e200 */
[----:B------:R-:W-:-:S08]  /*0710*/  DFMA R4, R2, R4, R2 ;  /* 0x000000040204722b */ /* 0x000fd00000000002 */
[----:B------:R-:W-:Y:S01]  /*0720*/  DFMA R64, -R66, R4, 1 ;  /* 0x3ff000004240742b */ /* 0x000fe20000000104 */
[----:B------:R-:W-:-:S07]  /*0730*/  IMAD R0, R7, 0x3, RZ ;  /* 0x0000000307007824 */ /* 0x000fce00078e02ff */
[----:B------:R-:W-:Y:S01]  /*0740*/  DFMA R64, R4, R64, R4 ;  /* 0x000000400440722b */ /* 0x000fe20000000004 */
[----:B------:R-:W-:Y:S10]  /*0750*/  @P0 BRA `(.L_x_2) ;  /* 0x0000000000200947 */ /* 0x000ff40003800000 */
[----:B------:R-:W-:Y:S01]  /*0760*/  LOP3.LUT R2, R67, 0x7fffffff, RZ, 0xc0, !PT ;  /* 0x7fffffff43027812 */ /* 0x000fe200078ec0ff */
[----:B------:R-:W-:Y:S01]  /*0770*/  IMAD.MOV.U32 R14, RZ, RZ, R66 ;  /* 0x000000ffff0e7224 */ /* 0x000fe200078e0042 */
[----:B------:R-:W-:Y:S01]  /*0780*/  MOV R12, 0x7c0 ;  /* 0x000007c0000c7802 */ /* 0x000fe20000000f00 */
[----:B------:R-:W-:Y:S02]  /*0790*/  IMAD.MOV.U32 R15, RZ, RZ, R67 ;  /* 0x000000ffff0f7224 */ /* 0x000fe400078e0043 */
[----:B------:R-:W-:-:S07]  /*07a0*/  VIADD R26, R2, 0xfff00000 ;  /* 0xfff00000021a7836 */ /* 0x000fce0000000000 */
[----:B0----5:R-:W-:Y:S05]  /*07b0*/  CALL.REL.NOINC `($__internal_0_$__cuda_sm20_dblrcp_rn_slowpath_v3) ;  /* 0x0000004000847944 */ /* 0x021fea0003c00000 */
[----:B------:R-:W-:Y:S01]  /*07c0*/  MOV R64, R24 ;  /* 0x0000001800407202 */ /* 0x000fe20000000f00 */
[----:B------:R-:W-:-:S07]  /*07d0*/  IMAD.MOV.U32 R65, RZ, RZ, R25 ;  /* 0x000000ffff417224 */ /* 0x000fce00078e0019 */
.L_x_2:
[----:B------:R-:W1:Y:S02]  /*07e0*/  LDC.64 R62, c[0x0][0x390] ;  /* 0x0000e400ff3e7b82 */ /* 0x000e640000000a00 */
[----:B-1----:R-:W-:-:S06]  /*07f0*/  DMUL R62, R62, R62 ;  /* 0x0000003e3e3e7228 */ /* 0x002fcc0000000000 */
[----:B------:R-:W1:Y:S04]  /*0800*/  MUFU.RCP64H R3, R63 ;  /* 0x0000003f00037308 */ /* 0x000e680000001800 */
[----:B------:R-:W-:-:S05]  /*0810*/  VIADD R2, R63, 0x300402 ;  /* 0x003004023f027836 */ /* 0x000fca0000000000 */
[----:B------:R-:W-:Y:S01]  /*0820*/  FSETP.GEU.AND P0, PT, |R2|, 5.8789094863358348022e-39, PT ;  /* 0x004004020200780b */ /* 0x000fe20003f0e200 */
[----:B-1----:R-:W-:-:S08]  /*0830*/  DFMA R4, -R62, R2, 1 ;  /* 0x3ff000003e04742b */ /* 0x002fd00000000102 */
[----:B------:R-:W-:-:S08]  /*0840*/  DFMA R4, R4, R4, R4 ;  /* 0x000000040404722b */ /* 0x000fd00000000004 */
[----:B------:R-:W-:-:S08]  /*0850*/  DFMA R4, R2, R4, R2 ;  /* 0x000000040204722b */ /* 0x000fd00000000002 */
[----:B------:R-:W-:-:S08]  /*0860*/  DFMA R60, -R62, R4, 1 ;  /* 0x3ff000003e3c742b */ /* 0x000fd00000000104 */
[----:B------:R-:W-:Y:S01]  /*0870*/  DFMA R60, R4, R60, R4 ;  /* 0x0000003c043c722b */ /* 0x000fe20000000004 */
[----:B------:R-:W-:Y:S10]  /*0880*/  @P0 BRA `(.L_x_3) ;  /* 0x0000000000200947 */ /* 0x000ff40003800000 */
[----:B------:R-:W-:Y:S01]  /*0890*/  LOP3.LUT R2, R63, 0x7fffffff, RZ, 0xc0, !PT ;  /* 0x7fffffff3f027812 */ /* 0x000fe200078ec0ff */
[----:B------:R-:W-:Y:S01]  /*08a0*/  IMAD.MOV.U32 R14, RZ, RZ, R62 ;  /* 0x000000ffff0e7224 */ /* 0x000fe200078e003e */
[----:B------:R-:W-:Y:S02]  /*08b0*/  MOV R15, R63 ;  /* 0x0000003f000f7202 */ /* 0x000fe40000000f00 */
[----:B------:R-:W-:Y:S01]  /*08c0*/  MOV R12, 0x8f0 ;  /* 0x000008f0000c7802 */ /* 0x000fe20000000f00 */
[----:B------:R-:W-:-:S07]  /*08d0*/  VIADD R26, R2, 0xfff00000 ;  /* 0xfff00000021a7836 */ /* 0x000fce0000000000 */
[----:B0----5:R-:W-:Y:S05]  /*08e0*/  CALL.REL.NOINC `($__internal_0_$__cuda_sm20_dblrcp_rn_slowpath_v3) ;  /* 0x0000004000387944 */ /* 0x021fea0003c00000 */
[----:B------:R-:W-:Y:S02]  /*08f0*/  IMAD.MOV.U32 R60, RZ, RZ, R24 ;  /* 0x000000ffff3c7224 */ /* 0x000fe400078e0018 */
[----:B------:R-:W-:-:S07]  /*0900*/  IMAD.MOV.U32 R61, RZ, RZ, R25 ;  /* 0x000000ffff3d7224 */ /* 0x000fce00078e0019 */
.L_x_3:
[----:B------:R-:W1:Y:S01]  /*0910*/  LDCU UR8, c[0x0][0x3d0] ;  /* 0x00007a00ff0877ac */ /* 0x000e620008000800 */
[C---:B------:R-:W-:Y:S01]  /*0920*/  DMUL R48, R88.reuse, R66 ;  /* 0x0000004258307228 */ /* 0x040fe20000000000 */
[----:B------:R-:W-:Y:S01]  /*0930*/  CS2R R58, SRZ ;  /* 0x00000000003a7805 */ /* 0x000fe2000001ff00 */
[----:B------:R-:W-:Y:S01]  /*0940*/  DMUL R46, R88, R62 ;  /* 0x0000003e582e7228 */ /* 0x000fe20000000000 */
[----:B------:R-:W-:Y:S02]  /*0950*/  CS2R R56, SRZ ;  /* 0x0000000000387805 */ /* 0x000fe4000001ff00 */
[----:B------:R-:W-:Y:S02]  /*0960*/  CS2R R54, SRZ ;  /* 0x0000000000367805 */ /* 0x000fe4000001ff00 */
[----:B------:R-:W-:Y:S02]  /*0970*/  CS2R R52, SRZ ;  /* 0x0000000000347805 */ /* 0x000fe4000001ff00 */
[----:B------:R-:W-:-:S02]  /*0980*/  CS2R R50, SRZ ;  /* 0x0000000000327805 */ /* 0x000fc4000001ff00 */
[----:B------:R-:W-:Y:S01]  /*0990*/  CS2R R44, SRZ ;  /* 0x00000000002c7805 */ /* 0x000fe2000001ff00 */
[C---:B------:R-:W-:Y:S01]  /*09a0*/  DMUL R48, R88.reuse, R48 ;  /* 0x0000003058307228 */ /* 0x040fe20000000000 */
[----:B------:R-:W-:Y:S01]  /*09b0*/  CS2R R42, SRZ ;  /* 0x00000000002a7805 */ /* 0x000fe2000001ff00 */
[----:B------:R-:W-:Y:S01]  /*09c0*/  DMUL R46, R88, R46 ;  /* 0x0000002e582e7228 */ /* 0x000fe20000000000 */
[----:B------:R-:W-:Y:S02]  /*09d0*/  CS2R R40, SRZ ;  /* 0x0000000000287805 */ /* 0x000fe4000001ff00 */
[----:B------:R-:W-:Y:S01]  /*09e0*/  CS2R R38, SRZ ;  /* 0x0000000000267805 */ /* 0x000fe2000001ff00 */
[----:B------:R-:W2:Y:S01]  /*09f0*/  LDCU UR9, c[0x0][0x38c] ;  /* 0x00007180ff0977ac */ /* 0x000ea20008000800 */
[----:B------:R-:W3:Y:S01]  /*0a00*/  LDCU UR14, c[0x0][0x394] ;  /* 0x00007280ff0e77ac */ /* 0x000ee20008000800 */
[----:B------:R-:W4:Y:S01]  /*0a10*/  LDCU.64 UR12, c[0x0][0x3b0] ;  /* 0x00007600ff0c77ac */ /* 0x000f220008000a00 */
[----:B-1----:R-:W-:-:S12]  /*0a20*/  UIADD3 UR8, UPT, UPT, -UR8, URZ, URZ ;  /* 0x000000ff08087290 */ /* 0x002fd8000fffe1ff */
.L_x_48:
[----:B------:R-:W1:Y:S08]  /*0a30*/  LDC.64 R4, c[0x0][0x3c0] ;  /* 0x0000f000ff047b82 */ /* 0x000e700000000a00 */
[----:B------:R-:W0:Y:S08]  /*0a40*/  LDC.64 R2, c[0x0][0x3b8] ;  /* 0x0000ee00ff027b82 */ /* 0x000e300000000a00 */
[----:B------:R-:W2:Y:S01]  /*0a50*/  LDC.64 R10, c[0x0][0x3c8] ;  /* 0x0000f200ff0a7b82 */ /* 0x000ea20000000a00 */
[----:B-1----:R-:W-:-:S06]  /*0a60*/  IMAD.WIDE.U32 R4, R0, 0x8, R4 ;  /* 0x0000000800047825 */ /* 0x002fcc00078e0004 */
[----:B------:R-:W3:Y:S01]  /*0a70*/  LDG.E.64 R4, desc[UR10][R4.64] ;  /* 0x0000000a04047981 */ /* 0x000ee2000c1e1b00 */
[----:B0-----:R-:W-:-:S06]  /*0a80*/  IMAD.WIDE.U32 R2, R0, 0x8, R2 ;  /* 0x0000000800027825 */ /* 0x001fcc00078e0002 */
[----:B------:R-:W3:Y:S01]  /*0a90*/  LDG.E.64 R2, desc[UR10][R2.64] ;  /* 0x0000000a02027981 */ /* 0x000ee2000c1e1b00 */
[----:B--2---:R-:W-:-:S06]  /*0aa0*/  IMAD.WIDE.U32 R10, R0, 0x8, R10 ;  /* 0x00000008000a7825 */ /* 0x004fcc00078e000a */
[----:B------:R-:W2:Y:S01]  /*0ab0*/  LDG.E.64 R10, desc[UR10][R10.64] ;  /* 0x0000000a0a0a7981 */ /* 0x000ea2000c1e1b00 */
[----:B----4-:R-:W-:Y:S01]  /*0ac0*/  MOV R22, UR12 ;  /* 0x0000000c00167c02 */ /* 0x010fe20008000f00 */
[----:B------:R-:W-:-:S06]  /*0ad0*/  IMAD.U32 R23, RZ, RZ, UR13 ;  /* 0x0000000dff177e24 */ /* 0x000fcc000f8e00ff */
[----:B-----5:R-:W5:Y:S01]  /*0ae0*/  LDG.E.64 R22, desc[UR10][R22.64] ;  /* 0x0000000a16167981 */ /* 0x020f62000c1e1b00 */
[----:B------:R-:W-:Y:S01]  /*0af0*/  BSSY.RECONVERGENT B0, `(.L_x_4) ;  /* 0x000002d000007945 */ /* 0x000fe20003800200 */
[-C--:B---3--:R-:W-:Y:S02]  /*0b00*/  DMUL R12, R84, R4.reuse ;  /* 0x00000004540c7228 */ /* 0x088fe40000000000 */
[-C--:B------:R-:W-:Y:S02]  /*0b10*/  DMUL R14, R76, R4.reuse ;  /* 0x000000044c0e7228 */ /* 0x080fe40000000000 */
[----:B------:R-:W-:-:S04]  /*0b20*/  DMUL R16, R74, R4 ;  /* 0x000000044a107228 */ /* 0x000fc80000000000 */
[-C--:B------:R-:W-:Y:S02]  /*0b30*/  DFMA R12, R86, R2.reuse, R12 ;  /* 0x00000002560c722b */ /* 0x080fe4000000000c */
[-C--:B------:R-:W-:Y:S02]  /*0b40*/  DFMA R14, R80, R2.reuse, R14 ;  /* 0x00000002500e722b */ /* 0x080fe4000000000e */
[----:B------:R-:W-:-:S04]  /*0b50*/  DFMA R16, R78, R2, R16 ;  /* 0x000000024e10722b */ /* 0x000fc80000000010 */
[-C--:B--2---:R-:W-:Y:S02]  /*0b60*/  DFMA R12, R72, R10.reuse, R12 ;  /* 0x0000000a480c722b */ /* 0x084fe4000000000c */
[-C--:B------:R-:W-:Y:S02]  /*0b70*/  DFMA R14, R70, R10.reuse, R14 ;  /* 0x0000000a460e722b */ /* 0x080fe4000000000e */
[----:B------:R-:W-:-:S04]  /*0b80*/  DFMA R16, R68, R10, R16 ;  /* 0x0000000a4410722b */ /* 0x000fc80000000010 */
[----:B------:R-:W-:Y:S02]  /*0b90*/  DADD R106, -R92, R12 ;  /* 0x000000005c6a7229 */ /* 0x000fe4000000010c */
[----:B------:R-:W-:Y:S01]  /*0ba0*/  DADD R104, -R94, R14 ;  /* 0x000000005e687229 */ /* 0x000fe2000000010e */
[----:B------:R-:W-:Y:S01]  /*0bb0*/  IMAD.MOV.U32 R12, RZ, RZ, 0x0 ;  /* 0x00000000ff0c7424 */ /* 0x000fe200078e00ff */
[----:B------:R-:W-:Y:S01]  /*0bc0*/  DADD R102, -R90, R16 ;  /* 0x000000005a667229 */ /* 0x000fe20000000110 */
[----:B------:R-:W-:-:S03]  /*0bd0*/  MOV R13, 0x3fd80000 ;  /* 0x3fd80000000d7802 */ /* 0x000fc60000000f00 */
[----:B------:R-:W-:Y:S02]  /*0be0*/  DMUL R2, R106, R106 ;  /* 0x0000006a6a027228 */ /* 0x000fe40000000000 */
[----:B------:R-:W-:Y:S02]  /*0bf0*/  DMUL R100, R104, R104 ;  /* 0x0000006868647228 */ /* 0x000fe40000000000 */
[----:B------:R-:W-:-:S06]  /*0c00*/  DMUL R36, R102, R102 ;  /* 0x0000006666247228 */ /* 0x000fcc0000000000 */
[----:B------:R-:W-:-:S08]  /*0c10*/  DADD R18, R2, R100 ;  /* 0x0000000002127229 */ /* 0x000fd00000000064 */
[----:B------:R-:W-:-:S06]  /*0c20*/  DADD R18, R18, R36 ;  /* 0x0000000012127229 */ /* 0x000fcc0000000024 */
[----:B------:R-:W0:Y:S04]  /*0c30*/  MUFU.RSQ64H R11, R19 ;  /* 0x00000013000b7308 */ /* 0x000e280000001c00 */
[----:B------:R-:W-:-:S05]  /*0c40*/  VIADD R10, R19, 0xfcb00000 ;  /* 0xfcb00000130a7836 */ /* 0x000fca0000000000 */
[----:B------:R-:W-:Y:S01]  /*0c50*/  ISETP.GE.U32.AND P0, PT, R10, 0x7ca00000, PT ;  /* 0x7ca000000a00780c */ /* 0x000fe20003f06070 */
[----:B0-----:R-:W-:-:S08]  /*0c60*/  DMUL R4, R10, R10 ;  /* 0x0000000a0a047228 */ /* 0x001fd00000000000 */
[----:B------:R-:W-:-:S08]  /*0c70*/  DFMA R4, R18, -R4, 1 ;  /* 0x3ff000001204742b */ /* 0x000fd00000000804 */
[----:B------:R-:W-:Y:S02]  /*0c80*/  DFMA R12, R4, R12, 0.5 ;  /* 0x3fe00000040c742b */ /* 0x000fe4000000000c */
[----:B------:R-:W-:-:S08]  /*0c90*/  DMUL R4, R10, R4 ;  /* 0x000000040a047228 */ /* 0x000fd00000000000 */
[----:B------:R-:W-:-:S08]  /*0ca0*/  DFMA R14, R12, R4, R10 ;  /* 0x000000040c0e722b */ /* 0x000fd0000000000a */
        /* <DEDUP_REMOVED lines=11> */
[----:B------:R-:W-:Y:S01]  /*0d60*/  MOV R4, 0xda0 ;  /* 0x00000da000047802 */ /* 0x000fe20000000f00 */
[----:B------:R-:W-:Y:S02]  /*0d70*/  IMAD.MOV.U32 R15, RZ, RZ, R21 ;  /* 0x000000ffff0f7224 */ /* 0x000fe400078e0015 */
[----:B------:R-:W-:-:S07]  /*0d80*/  IMAD.MOV.U32 R13, RZ, RZ, R19 ;  /* 0x000000ffff0d7224 */ /* 0x000fce00078e0013 */
[----:B-----5:R-:W-:Y:S05]  /*0d90*/  CALL.REL.NOINC `($__internal_2_$__cuda_sm20_dsqrt_rn_f64_mediumpath_v1) ;  /* 0x0000004400387944 */ /* 0x020fea0003c00000 */
[----:B------:R-:W-:Y:S02]  /*0da0*/  IMAD.MOV.U32 R4, RZ, RZ, R16 ;  /* 0x000000ffff047224 */ /* 0x000fe400078e0010 */
[----:B------:R-:W-:-:S07]  /*0db0*/  IMAD.MOV.U32 R5, RZ, RZ, R17 ;  /* 0x000000ffff057224 */ /* 0x000fce00078e0011 */
.L_x_5:
[----:B------:R-:W-:Y:S05]  /*0dc0*/  BSYNC.RECONVERGENT B0 ;  /* 0x0000000000007941 */ /* 0x000fea0003800200 */
.L_x_4:
[----:B------:R-:W-:Y:S01]  /*0dd0*/  DADD R14, -RZ, |R4| ;  /* 0x00000000ff0e7229 */ /* 0x000fe20000000504 */
[----:B------:R-:W-:Y:S01]  /*0de0*/  BSSY.RECONVERGENT B0, `(.L_x_6) ;  /* 0x0000005000007945 */ /* 0x000fe20003800200 */
[----:B------:R-:W-:-:S08]  /*0df0*/  UMOV UR5, 0x40080000 ;  /* 0x4008000000057882 */ /* 0x000fd00000000000 */
[----:B------:R-:W-:Y:S02]  /*0e00*/  MOV R20, R14 ;  /* 0x0000000e00147202 */ /* 0x000fe40000000f00 */
[----:B------:R-:W-:-:S07]  /*0e10*/  MOV R14, 0xe30 ;  /* 0x00000e30000e7802 */ /* 0x000fce0000000f00 */
[----:B-----5:R-:W-:Y:S05]  /*0e20*/  CALL.REL.NOINC `($_Z8kernelPPPddddPKdS1_S1_S1_S1_S1_iS1_S1_S1_S1_$__internal_accurate_pow) ;  /* 0x0000004400cc7944 */ /* 0x020fea0003c00000 */
[----:B------:R-:W-:Y:S05]  /*0e30*/  BSYNC.RECONVERGENT B0 ;  /* 0x0000000000007941 */ /* 0x000fea0003800200 */
.L_x_6:
[----:B------:R-:W-:Y:S01]  /*0e40*/  DADD R12, R4, 3 ;  /* 0x40080000040c7429 */ /* 0x000fe20000000000 */
[----:B------:R-:W-:Y:S01]  /*0e50*/  ISETP.GE.AND P1, PT, R5, RZ, PT ;  /* 0x000000ff0500720c */ /* 0x000fe20003f26270 */
[----:B------:R-:W-:Y:S01]  /*0e60*/  DADD R14, -RZ, -R10 ;  /* 0x00000000ff0e7229 */ /* 0x000fe2000000090a */
[----:B------:R-:W-:Y:S01]  /*0e70*/  BSSY.RECONVERGENT B0, `(.L_x_7) ;  /* 0x0000011000007945 */ /* 0x000fe20003800200 */
[----:B------:R-:W-:Y:S02]  /*0e80*/  DSETP.NEU.AND P2, PT, R18, RZ, PT ;  /* 0x000000ff1200722a */ /* 0x000fe40003f4d000 */
[----:B------:R-:W-:-:S04]  /*0e90*/  DSETP.NEU.AND P3, PT, R4, 1, PT ;  /* 0x3ff000000400742a */ /* 0x000fc80003f6d000 */
[----:B------:R-:W-:Y:S02]  /*0ea0*/  LOP3.LUT R12, R13, 0x7ff00000, RZ, 0xc0, !PT ;  /* 0x7ff000000d0c7812 */ /* 0x000fe400078ec0ff */
[----:B------:R-:W-:Y:S02]  /*0eb0*/  FSEL R10, R14, R10, !P1 ;  /* 0x0000000a0e0a7208 */ /* 0x000fe40004800000 */
[----:B------:R-:W-:Y:S02]  /*0ec0*/  ISETP.NE.AND P0, PT, R12, 0x7ff00000, PT ;  /* 0x7ff000000c00780c */ /* 0x000fe40003f05270 */
[----:B------:R-:W-:Y:S02]  /*0ed0*/  FSEL R11, R15, R11, !P1 ;  /* 0x0000000b0f0b7208 */ /* 0x000fe40004800000 */
[----:B------:R-:W-:Y:S02]  /*0ee0*/  FSEL R10, R10, RZ, P2 ;  /* 0x000000ff0a0a7208 */ /* 0x000fe40001000000 */
[----:B------:R-:W-:-:S07]  /*0ef0*/  FSEL R11, R5, R11, !P2 ;  /* 0x0000000b050b7208 */ /* 0x000fce0005000000 */
[----:B------:R-:W-:Y:S05]  /*0f00*/  @P0 BRA `(.L_x_8) ;  /* 0x00000000001c0947 */ /* 0x000fea0003800000 */
[----:B------:R-:W-:-:S14]  /*0f10*/  DSETP.GE.AND P0, PT, R18, RZ, PT ;  /* 0x000000ff1200722a */ /* 0x000fdc0003f06000 */
[----:B------:R-:W-:Y:S01]  /*0f20*/  @!P0 DADD R10, R4, 3 ;  /* 0x40080000040a8429 */ /* 0x000fe20000000000 */
[----:B------:R-:W-:Y:S10]  /*0f30*/  @!P0 BRA `(.L_x_8) ;  /* 0x0000000000108947 */ /* 0x000ff40003800000 */
[----:B------:R-:W-:-:S14]  /*0f40*/  DSETP.NEU.AND P0, PT, |R4|, +INF , PT ;  /* 0x7ff000000400742a */ /* 0x000fdc0003f0d200 */
[----:B------:R-:W-:Y:S02]  /*0f50*/  @!P0 IMAD.MOV.U32 R12, RZ, RZ, -0x100000 ;  /* 0xfff00000ff0c8424 */ /* 0x000fe400078e00ff */
[----:B------:R-:W-:-:S03]  /*0f60*/  @!P0 IMAD.MOV.U32 R10, RZ, RZ, RZ ;  /* 0x000000ffff0a8224 */ /* 0x000fc600078e00ff */
[----:B------:R-:W-:-:S07]  /*0f70*/  @!P0 SEL R11, R12, 0x7ff00000, !P1 ;  /* 0x7ff000000c0b8807 */ /* 0x000fce0004800000 */
.L_x_8:
[----:B------:R-:W-:Y:S05]  /*0f80*/  BSYNC.RECONVERGENT B0 ;  /* 0x0000000000007941 */ /* 0x000fea0003800200 */
.L_x_7:
[----:B------:R-:W-:Y:S01]  /*0f90*/  FSEL R35, R11, 1.875, P3 ;  /* 0x3ff000000b237808 */ /* 0x000fe20001800000 */
[----:B------:R-:W-:Y:S01]  /*0fa0*/  BSSY.RECONVERGENT B1, `(.L_x_9) ;  /* 0x0000018000017945 */ /* 0x000fe20003800200 */
[----:B------:R-:W-:Y:S01]  /*0fb0*/  FSEL R34, R10, RZ, P3 ;  /* 0x000000ff0a227208 */ /* 0x000fe20001800000 */
[----:B------:R-:W-:Y:S01]  /*0fc0*/  IMAD.MOV.U32 R10, RZ, RZ, 0x1 ;  /* 0x00000001ff0a7424 */ /* 0x000fe200078e00ff */
[----:B------:R-:W0:Y:S01]  /*0fd0*/  MUFU.RCP64H R11, R35 ;  /* 0x00000023000b7308 */ /* 0x000e220000001800 */
[----:B------:R-:W-:-:S04]  /*0fe0*/  FSETP.GEU.AND P4, PT, |R3|, 6.5827683646048100446e-37, PT ;  /* 0x036000000300780b */ /* 0x000fc80003f8e200 */
[----:B0-----:R-:W-:-:S08]  /*0ff0*/  DFMA R12, -R34, R10, 1 ;  /* 0x3ff00000220c742b */ /* 0x001fd0000000010a */
[----:B------:R-:W-:-:S08]  /*1000*/  DFMA R12, R12, R12, R12 ;  /* 0x0000000c0c0c722b */ /* 0x000fd0000000000c */
[----:B------:R-:W-:-:S08]  /*1010*/  DFMA R12, R10, R12, R10 ;  /* 0x0000000c0a0c722b */ /* 0x000fd0000000000a */
[----:B------:R-:W-:-:S08]  /*1020*/  DFMA R10, -R34, R12, 1 ;  /* 0x3ff00000220a742b */ /* 0x000fd0000000010c */
[----:B------:R-:W-:-:S08]  /*1030*/  DFMA R10, R12, R10, R12 ;  /* 0x0000000a0c0a722b */ /* 0x000fd0000000000c */
[----:B------:R-:W-:-:S08]  /*1040*/  DMUL R16, R2, R10 ;  /* 0x0000000a02107228 */ /* 0x000fd00000000000 */
[----:B------:R-:W-:-:S08]  /*1050*/  DFMA R12, -R34, R16, R2 ;  /* 0x00000010220c722b */ /* 0x000fd00000000102 */
[----:B------:R-:W-:-:S10]  /*1060*/  DFMA R16, R10, R12, R16 ;  /* 0x0000000c0a10722b */ /* 0x000fd40000000010 */
[----:B------:R-:W-:-:S05]  /*1070*/  FFMA R10, RZ, R35, R17 ;  /* 0x00000023ff0a7223 */ /* 0x000fca0000000011 */
[----:B------:R-:W-:-:S13]  /*1080*/  FSETP.GT.AND P0, PT, |R10|, 1.469367938527859385e-39, PT ;  /* 0x001000000a00780b */ /* 0x000fda0003f04200 */
[----:B------:R-:W-:Y:S05]  /*1090*/  @P0 BRA P4, `(.L_x_10) ;  /* 0x0000000000200947 */ /* 0x000fea0002000000 */
[----:B------:R-:W-:Y:S01]  /*10a0*/  MOV R12, R2 ;  /* 0x00000002000c7202 */ /* 0x000fe20000000f00 */
[----:B------:R-:W-:Y:S01]  /*10b0*/  IMAD.MOV.U32 R11, RZ, RZ, R3 ;  /* 0x000000ffff0b7224 */ /* 0x000fe200078e0003 */
[----:B------:R-:W-:Y:S01]  /*10c0*/  MOV R10, 0x1100 ;  /* 0x00001100000a7802 */ /* 0x000fe20000000f00 */
[----:B------:R-:W-:Y:S02]  /*10d0*/  IMAD.MOV.U32 R98, RZ, RZ, R34 ;  /* 0x000000ffff627224 */ /* 0x000fe400078e0022 */
[----:B------:R-:W-:-:S07]  /*10e0*/  IMAD.MOV.U32 R99, RZ, RZ, R35 ;  /* 0x000000ffff637224 */ /* 0x000fce00078e0023 */
[----:B------:R-:W-:Y:S05]  /*10f0*/  CALL.REL.NOINC `($__internal_1_$__cuda_sm20_div_rn_f64_full) ;  /* 0x0000003800d07944 */ /* 0x000fea0003c00000 */
[----:B------:R-:W-:Y:S01]  /*1100*/  MOV R16, R12 ;  /* 0x0000000c00107202 */ /* 0x000fe20000000f00 */
[----:B------:R-:W-:-:S07]  /*1110*/  IMAD.MOV.U32 R17, RZ, RZ, R11 ;  /* 0x000000ffff117224 */ /* 0x000fce00078e000b */
.L_x_10:
[----:B------:R-:W-:Y:S05]  /*1120*/  BSYNC.RECONVERGENT B1 ;  /* 0x0000000000017941 */ /* 0x000fea0003800200 */
.L_x_9:
[----:B------:R-:W0:Y:S01]  /*1130*/  LDC.64 R14, c[0x0][0x388] ;  /* 0x0000e200ff0e7b82 */ /* 0x000e220000000a00 */
[----:B------:R-:W0:Y:S01]  /*1140*/  MUFU.RCP64H R11, UR9 ;  /* 0x00000009000b7d08 */ /* 0x000e220008001800 */
[----:B------:R-:W-:Y:S01]  /*1150*/  IMAD.MOV.U32 R10, RZ, RZ, 0x1 ;  /* 0x00000001ff0a7424 */ /* 0x000fe200078e00ff */
[----:B------:R-:W-:Y:S01]  /*1160*/  FSETP.GEU.AND P4, PT, |R5|, 6.5827683646048100446e-37, PT ;  /* 0x036000000500780b */ /* 0x000fe20003f8e200 */
[----:B------:R-:W-:Y:S01]  /*1170*/  BSSY.RECONVERGENT B1, `(.L_x_11) ;  /* 0x0000015000017945 */ /* 0x000fe20003800200 */
[----:B------:R-:W-:-:S03]  /*1180*/  DMUL R20, R16, R64 ;  /* 0x0000004010147228 */ /* 0x000fc60000000000 */
[----:B0-----:R-:W-:-:S08]  /*1190*/  DFMA R12, R10, -R14, 1 ;  /* 0x3ff000000a0c742b */ /* 0x001fd0000000080e */
[----:B------:R-:W-:-:S08]  /*11a0*/  DFMA R12, R12, R12, R12 ;  /* 0x0000000c0c0c722b */ /* 0x000fd0000000000c */
[----:B------:R-:W-:-:S08]  /*11b0*/  DFMA R12, R10, R12, R10 ;  /* 0x0000000c0a0c722b */ /* 0x000fd0000000000a */
[----:B------:R-:W-:-:S08]  /*11c0*/  DFMA R10, R12, -R14, 1 ;  /* 0x3ff000000c0a742b */ /* 0x000fd0000000080e */
[----:B------:R-:W-:-:S08]  /*11d0*/  DFMA R10, R12, R10, R12 ;  /* 0x0000000a0c0a722b */ /* 0x000fd0000000000c */
[----:B------:R-:W-:-:S08]  /*11e0*/  DMUL R12, R10, R4 ;  /* 0x000000040a0c7228 */ /* 0x000fd00000000000 */
[----:B------:R-:W-:-:S08]  /*11f0*/  DFMA R14, R12, -R14, R4 ;  /* 0x8000000e0c0e722b */ /* 0x000fd00000000004 */
[----:B------:R-:W-:-:S10]  /*1200*/  DFMA R10, R10, R14, R12 ;  /* 0x0000000e0a0a722b */ /* 0x000fd4000000000c */
[----:B------:R-:W-:-:S05]  /*1210*/  FFMA R12, RZ, UR9, R11 ;  /* 0x00000009ff0c7c23 */ /* 0x000fca000800000b */
[----:B------:R-:W-:-:S13]  /*1220*/  FSETP.GT.AND P0, PT, |R12|, 1.469367938527859385e-39, PT ;  /* 0x001000000c00780b */ /* 0x000fda0003f04200 */
[----:B------:R-:W-:Y:S05]  /*1230*/  @P0 BRA P4, `(.L_x_12) ;  /* 0x0000000000200947 */ /* 0x000fea0002000000 */
[----:B------:R-:W0:Y:S01]  /*1240*/  LDCU.64 UR6, c[0x0][0x388] ;  /* 0x00007100ff0677ac */ /* 0x000e220008000a00 */
[----:B------:R-:W-:Y:S01]  /*1250*/  IMAD.MOV.U32 R12, RZ, RZ, R4 ;  /* 0x000000ffff0c7224 */ /* 0x000fe200078e0004 */
[----:B------:R-:W-:Y:S01]  /*1260*/  MOV R10, 0x12b0 ;  /* 0x000012b0000a7802 */ /* 0x000fe20000000f00 */
[----:B------:R-:W-:Y:S01]  /*1270*/  IMAD.MOV.U32 R11, RZ, RZ, R5 ;  /* 0x000000ffff0b7224 */ /* 0x000fe200078e0005 */
[----:B0-----:R-:W-:Y:S01]  /*1280*/  MOV R98, UR6 ;  /* 0x0000000600627c02 */ /* 0x001fe20008000f00 */
[----:B------:R-:W-:-:S07]  /*1290*/  IMAD.U32 R99, RZ, RZ, UR7 ;  /* 0x00000007ff637e24 */ /* 0x000fce000f8e00ff */
[----:B------:R-:W-:Y:S05]  /*12a0*/  CALL.REL.NOINC `($__internal_1_$__cuda_sm20_div_rn_f64_full) ;  /* 0x0000003800647944 */ /* 0x000fea0003c00000 */
[----:B------:R-:W-:-:S07]  /*12b0*/  IMAD.MOV.U32 R10, RZ, RZ, R12 ;  /* 0x000000ffff0a7224 */ /* 0x000fce00078e000c */
.L_x_12:
[----:B------:R-:W-:Y:S05]  /*12c0*/  BSYNC.RECONVERGENT B1 ;  /* 0x0000000000017941 */ /* 0x000fea0003800200 */
.L_x_11:
[----:B------:R-:W0:Y:S01]  /*12d0*/  MUFU.RCP64H R13, R5 ;  /* 0x00000005000d7308 */ /* 0x000e220000001800 */
[----:B------:R-:W-:Y:S01]  /*12e0*/  IADD3 R12, PT, PT, R5, 0x300402, RZ ;  /* 0x00300402050c7810 */ /* 0x000fe20007ffe0ff */
[----:B------:R-:W-:Y:S01]  /*12f0*/  DSETP.GT.AND P0, PT, R88, R10, PT ;  /* 0x0000000a5800722a */ /* 0x000fe20003f04000 */
[----:B------:R-:W-:Y:S01]  /*1300*/  BSSY.RECONVERGENT B0, `(.L_x_13) ;  /* 0x0000012000007945 */ /* 0x000fe20003800200 */
[----:B------:R-:W-:Y:S01]  /*1310*/  IMAD.MOV.U32 R30, RZ, RZ, RZ ;  /* 0x000000ffff1e7224 */ /* 0x000fe200078e00ff */
[----:B------:R-:W-:-:S03]  /*1320*/  FSETP.GEU.AND P4, PT, |R12|, 5.8789094863358348022e-39, PT ;  /* 0x004004020c00780b */ /* 0x000fc60003f8e200 */
[----:B------:R-:W-:Y:S01]  /*1330*/  FSEL R31, RZ, 1.875, !P0 ;  /* 0x3ff00000ff1f7808 */ /* 0x000fe20004000000 */
[----:B0-----:R-:W-:-:S08]  /*1340*/  DFMA R14, R12, -R4, 1 ;  /* 0x3ff000000c0e742b */ /* 0x001fd00000000804 */
[----:B------:R-:W-:-:S08]  /*1350*/  DFMA R14, R14, R14, R14 ;  /* 0x0000000e0e0e722b */ /* 0x000fd0000000000e */
[----:B------:R-:W-:-:S08]  /*1360*/  DFMA R14, R12, R14, R12 ;  /* 0x0000000e0c0e722b */ /* 0x000fd0000000000c */
[----:B------:R-:W-:-:S08]  /*1370*/  DFMA R32, R14, -R4, 1 ;  /* 0x3ff000000e20742b */ /* 0x000fd00000000804 */
[----:B------:R-:W-:Y:S01]  /*1380*/  DFMA R32, R14, R32, R14 ;  /* 0x000000200e20722b */ /* 0x000fe2000000000e */
[----:B------:R-:W-:Y:S10]  /*1390*/  @P4 BRA `(.L_x_14) ;  /* 0x0000000000204947 */ /* 0x000ff40003800000 */
[----:B------:R-:W-:Y:S01]  /*13a0*/  LOP3.LUT R10, R5, 0x7fffffff, RZ, 0xc0, !PT ;  /* 0x7fffffff050a7812 */ /* 0x000fe200078ec0ff */
[----:B------:R-:W-:Y:S01]  /*13b0*/  IMAD.MOV.U32 R14, RZ, RZ, R4 ;  /* 0x000000ffff0e7224 */ /* 0x000fe200078e0004 */
[----:B------:R-:W-:Y:S01]  /*13c0*/  MOV R12, 0x1400 ;  /* 0x00001400000c7802 */ /* 0x000fe20000000f00 */
[----:B------:R-:W-:Y:S01]  /*13d0*/  IMAD.MOV.U32 R15, RZ, RZ, R5 ;  /* 0x000000ffff0f7224 */ /* 0x000fe200078e0005 */
[----:B------:R-:W-:-:S07]  /*13e0*/  IADD3 R26, PT, PT, R10, -0x100000, RZ ;  /* 0xfff000000a1a7810 */ /* 0x000fce0007ffe0ff */
[----:B------:R-:W-:Y:S05]  /*13f0*/  CALL.REL.NOINC `($__internal_0_$__cuda_sm20_dblrcp_rn_slowpath_v3) ;  /* 0x0000003400747944 */ /* 0x000fea0003c00000 */
[----:B------:R-:W-:Y:S02]  /*1400*/  IMAD.MOV.U32 R32, RZ, RZ, R24 ;  /* 0x000000ffff207224 */ /* 0x000fe400078e0018 */
[----:B------:R-:W-:-:S07]  /*1410*/  IMAD.MOV.U32 R33, RZ, RZ, R25 ;  /* 0x000000ffff217224 */ /* 0x000fce00078e0019 */
.L_x_14:
[----:B------:R-:W-:Y:S05]  /*1420*/  BSYNC.RECONVERGENT B0 ;  /* 0x0000000000007941 */ /* 0x000fea0003800200 */
.L_x_13:
[----:B------:R-:W0:Y:S01]  /*1430*/  LDC.64 R14, c[0x0][0x390] ;  /* 0x0000e400ff0e7b82 */ /* 0x000e220000000a00 */
[----:B------:R-:W0:Y:S01]  /*1440*/  MUFU.RCP64H R11, UR14 ;  /* 0x0000000e000b7d08 */ /* 0x000e220008001800 */
[----:B------:R-:W-:Y:S01]  /*1450*/  IMAD.MOV.U32 R10, RZ, RZ, 0x1 ;  /* 0x00000001ff0a7424 */ /* 0x000fe200078e00ff */
[----:B------:R-:W-:Y:S01]  /*1460*/  FSETP.GEU.AND P4, PT, |R5|, 6.5827683646048100446e-37, PT ;  /* 0x036000000500780b */ /* 0x000fe20003f8e200 */
[----:B------:R-:W-:Y:S01]  /*1470*/  DADD R16, R32, -R16 ;  /* 0x0000000020107229 */ /* 0x000fe20000000810 */
[----:B------:R-:W-:Y:S07]  /*1480*/  BSSY.RECONVERGENT B1, `(.L_x_15) ;  /* 0x0000015000017945 */ /* 0x000fee0003800200 */
[----:B------:R-:W-:-:S02]  /*1490*/  DMUL R16, R16, R60 ;  /* 0x0000003c10107228 */ /* 0x000fc40000000000 */
        /* <DEDUP_REMOVED lines=12> */
[----:B------:R-:W-:Y:S01]  /*1560*/  MOV R12, R4 ;  /* 0x00000004000c7202 */ /* 0x000fe20000000f00 */
[----:B------:R-:W-:Y:S01]  /*1570*/  IMAD.MOV.U32 R11, RZ, RZ, R5 ;  /* 0x000000ffff0b7224 */ /* 0x000fe200078e0005 */
[----:B------:R-:W-:Y:S01]  /*1580*/  MOV R10, 0x15c0 ;  /* 0x000015c0000a7802 */ /* 0x000fe20000000f00 */
[----:B0-----:R-:W-:Y:S02]  /*1590*/  IMAD.U32 R98, RZ, RZ, UR6 ;  /* 0x00000006ff627e24 */ /* 0x001fe4000f8e00ff */
[----:B------:R-:W-:-:S07]  /*15a0*/  IMAD.U32 R99, RZ, RZ, UR7 ;  /* 0x00000007ff637e24 */ /* 0x000fce000f8e00ff */
[----:B------:R-:W-:Y:S05]  /*15b0*/  CALL.REL.NOINC `($__internal_1_$__cuda_sm20_div_rn_f64_full) ;  /* 0x0000003400a07944 */ /* 0x000fea0003c00000 */
[----:B------:R-:W-:-:S07]  /*15c0*/  MOV R13, R11 ;  /* 0x0000000b000d7202 */ /* 0x000fce0000000f00 */
.L_x_16:
[----:B------:R-:W-:Y:S05]  /*15d0*/  BSYNC.RECONVERGENT B1 ;  /* 0x0000000000017941 */ /* 0x000fea0003800200 */
.L_x_15:
[----:B------:R-:W-:Y:S01]  /*15e0*/  DSETP.GT.AND P0, PT, R88, R12, PT ;  /* 0x0000000c5800722a */ /* 0x000fe20003f04000 */
[----:B------:R-:W-:Y:S01]  /*15f0*/  IMAD.MOV.U32 R28, RZ, RZ, RZ ;  /* 0x000000ffff1c7224 */ /* 0x000fe200078e00ff */
[----:B------:R-:W-:Y:S01]  /*1600*/  DADD R14, -RZ, |R4| ;  /* 0x00000000ff0e7229 */ /* 0x000fe20000000504 */
[----:B------:R-:W-:Y:S01]  /*1610*/  BSSY.RECONVERGENT B0, `(.L_x_17) ;  /* 0x0000008000007945 */ /* 0x000fe20003800200 */
[----:B------:R-:W-:Y:S02]  /*1620*/  UMOV UR5, 0x40140000 ;  /* 0x4014000000057882 */ /* 0x000fe40000000000 */
[----:B------:R-:W-:-:S06]  /*1630*/  FSEL R29, RZ, 1.875, !P0 ;  /* 0x3ff00000ff1d7808 */ /* 0x000fcc0004000000 */
[----:B------:R-:W-:-:S08]  /*1640*/  DMUL R16, R16, R28 ;  /* 0x0000001c10107228 */ /* 0x000fd00000000000 */
[----:B------:R-:W-:Y:S01]  /*1650*/  DFMA R16, R20, R30, R16 ;  /* 0x0000001e1410722b */ /* 0x000fe20000000010 */
[----:B------:R-:W-:Y:S01]  /*1660*/  IMAD.MOV.U32 R20, RZ, RZ, R14 ;  /* 0x000000ffff147224 */ /* 0x000fe200078e000e */
[----:B------:R-:W-:-:S09]  /*1670*/  MOV R14, 0x1690 ;  /* 0x00001690000e7802 */ /* 0x000fd20000000f00 */
[----:B------:R-:W-:Y:S05]  /*1680*/  CALL.REL.NOINC `($_Z8kernelPPPddddPKdS1_S1_S1_S1_S1_iS1_S1_S1_S1_$__internal_accurate_pow) ;  /* 0x0000003c00b47944 */ /* 0x000fea0003c00000 */
[----:B------:R-:W-:Y:S05]  /*1690*/  BSYNC.RECONVERGENT B0 ;  /* 0x0000000000007941 */ /* 0x000fea0003800200 */
.L_x_17:
[----:B------:R-:W0:Y:S01]  /*16a0*/  MUFU.RCP64H R15, R35 ;  /* 0x00000023000f7308 */ /* 0x000e220000001800 */
[----:B------:R-:W-:Y:S01]  /*16b0*/  VIADD R14, R35, 0x300402 ;  /* 0x00300402230e7836 */ /* 0x000fe20000000000 */
[----:B------:R-:W-:Y:S01]  /*16c0*/  DADD R24, -RZ, -R10 ;  /* 0x00000000ff187229 */ /* 0x000fe2000000090a */
[----:B------:R-:W-:Y:S03]  /*16d0*/  BSSY.RECONVERGENT B0, `(.L_x_18) ;  /* 0x0000016000007945 */ /* 0x000fe60003800200 */
[----:B------:R-:W-:-:S06]  /*16e0*/  FSETP.GEU.AND P4, PT, |R14|, 5.8789094863358348022e-39, PT ;  /* 0x004004020e00780b */ /* 0x000fcc0003f8e200 */
[----:B------:R-:W-:Y:S02]  /*16f0*/  FSEL R10, R24, R10, !P1 ;  /* 0x0000000a180a7208 */ /* 0x000fe40004800000 */
[----:B------:R-:W-:Y:S02]  /*1700*/  FSEL R11, R25, R11, !P1 ;  /* 0x0000000b190b7208 */ /* 0x000fe40004800000 */
[----:B------:R-:W-:Y:S01]  /*1710*/  FSEL R10, R10, RZ, P2 ;  /* 0x000000ff0a0a7208 */ /* 0x000fe20001000000 */
[----:B0-----:R-:W-:Y:S01]  /*1720*/  DFMA R12, -R34, R14, 1 ;  /* 0x3ff00000220c742b */ /* 0x001fe2000000010e */
[----:B------:R-:W-:-:S07]  /*1730*/  FSEL R11, R5, R11, !P2 ;  /* 0x0000000b050b7208 */ /* 0x000fce0005000000 */
[----:B------:R-:W-:-:S08]  /*1740*/  DFMA R12, R12, R12, R12 ;  /* 0x0000000c0c0c722b */ /* 0x000fd0000000000c */
[----:B------:R-:W-:Y:S02]  /*1750*/  DFMA R26, R14, R12, R14 ;  /* 0x0000000c0e1a722b */ /* 0x000fe4000000000e */
[----:B------:R-:W-:-:S06]  /*1760*/  DADD R12, R4, 5 ;  /* 0x40140000040c7429 */ /* 0x000fcc0000000000 */
[----:B------:R-:W-:-:S04]  /*1770*/  DFMA R20, -R34, R26, 1 ;  /* 0x3ff000002214742b */ /* 0x000fc8000000011a */
[----:B------:R-:W-:-:S04]  /*1780*/  LOP3.LUT R12, R13, 0x7ff00000, RZ, 0xc0, !PT ;  /* 0x7ff000000d0c7812 */ /* 0x000fc800078ec0ff */
[----:B------:R-:W-:Y:S01]  /*1790*/  ISETP.NE.AND P0, PT, R12, 0x7ff00000, PT ;  /* 0x7ff000000c00780c */ /* 0x000fe20003f05270 */
[----:B------:R-:W-:-:S12]  /*17a0*/  DFMA R26, R26, R20, R26 ;  /* 0x000000141a1a722b */ /* 0x000fd8000000001a */
[----:B------:R-:W-:Y:S05]  /*17b0*/  @P0 BRA `(.L_x_19) ;  /* 0x00000000001c0947 */ /* 0x000fea0003800000 */
[----:B------:R-:W-:-:S14]  /*17c0*/  DSETP.GE.AND P0, PT, R18, RZ, PT ;  /* 0x000000ff1200722a */ /* 0x000fdc0003f06000 */
[----:B------:R-:W-:Y:S01]  /*17d0*/  @!P0 DADD R10, R4, 5 ;  /* 0x40140000040a8429 */ /* 0x000fe20000000000 */
[----:B------:R-:W-:Y:S10]  /*17e0*/  @!P0 BRA `(.L_x_19) ;  /* 0x0000000000108947 */ /* 0x000ff40003800000 */
[----:B------:R-:W-:-:S14]  /*17f0*/  DSETP.NEU.AND P0, PT, |R4|, +INF , PT ;  /* 0x7ff000000400742a */ /* 0x000fdc0003f0d200 */
[----:B------:R-:W-:Y:S01]  /*1800*/  @!P0 MOV R12, 0xfff00000 ;  /* 0xfff00000000c8802 */ /* 0x000fe20000000f00 */
[----:B------:R-:W-:-:S03]  /*1810*/  @!P0 IMAD.MOV.U32 R10, RZ, RZ, RZ ;  /* 0x000000ffff0a8224 */ /* 0x000fc600078e00ff */
[----:B------:R-:W-:-:S07]  /*1820*/  @!P0 SEL R11, R12, 0x7ff00000, !P1 ;  /* 0x7ff000000c0b8807 */ /* 0x000fce0004800000 */
.L_x_19:
[----:B------:R-:W-:Y:S05]  /*1830*/  BSYNC.RECONVERGENT B0 ;  /* 0x0000000000007941 */ /* 0x000fea0003800200 */
.L_x_18:
[----:B------:R-:W-:Y:S04]  /*1840*/  BSSY.RECONVERGENT B0, `(.L_x_20) ;  /* 0x000000a000007945 */ /* 0x000fe80003800200 */
[----:B------:R-:W-:Y:S05]  /*1850*/  @P4 BRA `(.L_x_21) ;  /* 0x0000000000204947 */ /* 0x000fea0003800000 */
[----:B------:R-:W-:Y:S01]  /*1860*/  LOP3.LUT R12, R35, 0x7fffffff, RZ, 0xc0, !PT ;  /* 0x7fffffff230c7812 */ /* 0x000fe200078ec0ff */
[----:B------:R-:W-:Y:S02]  /*1870*/  IMAD.MOV.U32 R14, RZ, RZ, R34 ;  /* 0x000000ffff0e7224 */ /* 0x000fe400078e0022 */
[----:B------:R-:W-:Y:S01]  /*1880*/  IMAD.MOV.U32 R15, RZ, RZ, R35 ;  /* 0x000000ffff0f7224 */ /* 0x000fe200078e0023 */
[----:B------:R-:W-:Y:S02]  /*1890*/  IADD3 R26, PT, PT, R12, -0x100000, RZ ;  /* 0xfff000000c1a7810 */ /* 0x000fe40007ffe0ff */
[----:B------:R-:W-:-:S07]  /*18a0*/  MOV R12, 0x18c0 ;  /* 0x000018c0000c7802 */ /* 0x000fce0000000f00 */
[----:B------:R-:W-:Y:S05]  /*18b0*/  CALL.REL.NOINC `($__internal_0_$__cuda_sm20_dblrcp_rn_slowpath_v3) ;  /* 0x0000003000447944 */ /* 0x000fea0003c00000 */
[----:B------:R-:W-:Y:S02]  /*18c0*/  IMAD.MOV.U32 R26, RZ, RZ, R24 ;  /* 0x000000ffff1a7224 */ /* 0x000fe400078e0018 */
[----:B------:R-:W-:-:S07]  /*18d0*/  IMAD.MOV.U32 R27, RZ, RZ, R25 ;  /* 0x000000ffff1b7224 */ /* 0x000fce00078e0019 */
.L_x_21:
[----:B------:R-:W-:Y:S05]  /*18e0*/  BSYNC.RECONVERGENT B0 ;  /* 0x0000000000007941 */ /* 0x000fea0003800200 */
.L_x_20:
[----:B------:R-:W-:Y:S01]  /*18f0*/  FSEL R25, R11, 1.875, P3 ;  /* 0x3ff000000b197808 */ /* 0x000fe20001800000 */
[----:B------:R-:W-:Y:S01]  /*1900*/  BSSY.RECONVERGENT B1, `(.L_x_22) ;  /* 0x0000018000017945 */ /* 0x000fe20003800200 */
[----:B------:R-:W-:Y:S01]  /*1910*/  FSEL R24, R10, RZ, P3 ;  /* 0x000000ff0a187208 */ /* 0x000fe20001800000 */
[----:B------:R-:W-:Y:S01]  /*1920*/  IMAD.MOV.U32 R10, RZ, RZ, 0x1 ;  /* 0x00000001ff0a7424 */ /* 0x000fe200078e00ff */
[----:B------:R-:W0:Y:S01]  /*1930*/  MUFU.RCP64H R11, R25 ;  /* 0x00000019000b7308 */ /* 0x000e220000001800 */
[----:B------:R-:W-:Y:S01]  /*1940*/  FSETP.GEU.AND P1, PT, |R3|, 6.5827683646048100446e-37, PT ;  /* 0x036000000300780b */ /* 0x000fe20003f2e200 */
[----:B------:R-:W-:-:S03]  /*1950*/  DMUL R22, R82, R22 ;  /* 0x0000001652167228 */ /* 0x000fc60000000000 */
        /* <DEDUP_REMOVED lines=17> */
[----:B------:R-:W-:-:S07]  /*1a70*/  MOV R10, R12 ;  /* 0x0000000c000a7202 */ /* 0x000fce0000000f00 */
.L_x_23:
[----:B------:R-:W-:Y:S05]  /*1a80*/  BSYNC.RECONVERGENT B1 ;  /* 0x0000000000017941 */ /* 0x000fea0003800200 */
.L_x_22:
[----:B------:R-:W0:Y:S01]  /*1a90*/  MUFU.RCP64H R3, R67 ;  /* 0x0000004300037308 */ /* 0x000e220000001800 */
[----:B------:R-:W-:Y:S01]  /*1aa0*/  IMAD.MOV.U32 R2, RZ, RZ, 0x1 ;  /* 0x00000001ff027424 */ /* 0x000fe200078e00ff */
[----:B------:R-:W-:Y:S01]  /*1ab0*/  DFMA R18, R10, -3, R26 ;  /* 0xc00800000a12782b */ /* 0x000fe2000000001a */
[----:B------:R-:W-:Y:S07]  /*1ac0*/  BSSY.RECONVERGENT B1, `(.L_x_24) ;  /* 0x0000017000017945 */ /* 0x000fee0003800200 */
[----:B------:R-:W-:-:S02]  /*1ad0*/  DMUL R18, R18, 0.5 ;  /* 0x3fe0000012127828 */ /* 0x000fc40000000000 */
[----:B0-----:R-:W-:-:S08]  /*1ae0*/  DFMA R12, -R66, R2, 1 ;  /* 0x3ff00000420c742b */ /* 0x001fd00000000102 */
[----:B------:R-:W-:-:S08]  /*1af0*/  DFMA R12, R12, R12, R12 ;  /* 0x0000000c0c0c722b */ /* 0x000fd0000000000c */
[----:B------:R-:W-:Y:S02]  /*1b00*/  DFMA R12, R2, R12, R2 ;  /* 0x0000000c020c722b */ /* 0x000fe40000000002 */
[----:B------:R-:W-:-:S06]  /*1b10*/  DMUL R2, R4, R4 ;  /* 0x0000000404027228 */ /* 0x000fcc0000000000 */
[----:B------:R-:W-:Y:S02]  /*1b20*/  DFMA R4, -R66, R12, 1 ;  /* 0x3ff000004204742b */ /* 0x000fe4000000010c */
[----:B------:R-:W-:-:S06]  /*1b30*/  DADD R20, R48, -R2 ;  /* 0x0000000030147229 */ /* 0x000fcc0000000802 */
[----:B------:R-:W-:-:S04]  /*1b40*/  DFMA R4, R12, R4, R12 ;  /* 0x000000040c04722b */ /* 0x000fc8000000000c */
[----:B------:R-:W-:-:S04]  /*1b50*/  FSETP.GEU.AND P1, PT, |R21|, 6.5827683646048100446e-37, PT ;  /* 0x036000001500780b */ /* 0x000fc80003f2e200 */
[----:B------:R-:W-:-:S08]  /*1b60*/  DMUL R12, R20, R4 ;  /* 0x00000004140c7228 */ /* 0x000fd00000000000 */
[----:B------:R-:W-:-:S08]  /*1b70*/  DFMA R14, -R66, R12, R20 ;  /* 0x0000000c420e722b */ /* 0x000fd00000000114 */
[----:B------:R-:W-:-:S10]  /*1b80*/  DFMA R12, R4, R14, R12 ;  /* 0x0000000e040c722b */ /* 0x000fd4000000000c */
[----:B------:R-:W-:-:S05]  /*1b90*/  FFMA R4, RZ, R67, R13 ;  /* 0x00000043ff047223 */ /* 0x000fca000000000d */
[----:B------:R-:W-:-:S13]  /*1ba0*/  FSETP.GT.AND P0, PT, |R4|, 1.469367938527859385e-39, PT ;  /* 0x001000000400780b */ /* 0x000fda0003f04200 */
[----:B------:R-:W-:Y:S05]  /*1bb0*/  @P0 BRA P1, `(.L_x_25) ;  /* 0x00000000001c0947 */ /* 0x000fea0000800000 */
[----:B------:R-:W-:Y:S01]  /*1bc0*/  IMAD.MOV.U32 R12, RZ, RZ, R20 ;  /* 0x000000ffff0c7224 */ /* 0x000fe200078e0014 */
[----:B------:R-:W-:Y:S01]  /*1bd0*/  MOV R98, R66 ;  /* 0x0000004200627202 */ /* 0x000fe20000000f00 */
[----:B------:R-:W-:Y:S01]  /*1be0*/  IMAD.MOV.U32 R11, RZ, RZ, R21 ;  /* 0x000000ffff0b7224 */ /* 0x000fe200078e0015 */
[----:B------:R-:W-:Y:S01]  /*1bf0*/  MOV R10, 0x1c20 ;  /* 0x00001c20000a7802 */ /* 0x000fe20000000f00 */
[----:B------:R-:W-:-:S07]  /*1c00*/  IMAD.MOV.U32 R99, RZ, RZ, R67 ;  /* 0x000000ffff637224 */ /* 0x000fce00078e0043 */
[----:B------:R-:W-:Y:S05]  /*1c10*/  CALL.REL.NOINC `($__internal_1_$__cuda_sm20_div_rn_f64_full) ;  /* 0x0000003000087944 */ /* 0x000fea0003c00000 */
[----:B------:R-:W-:-:S07]  /*1c20*/  IMAD.MOV.U32 R13, RZ, RZ, R11 ;  /* 0x000000ffff0d7224 */ /* 0x000fce00078e000b */
.L_x_25:
[----:B------:R-:W-:Y:S05]  /*1c30*/  BSYNC.RECONVERGENT B1 ;  /* 0x0000000000017941 */ /* 0x000fea0003800200 */
.L_x_24:
[----:B------:R-:W0:Y:S01]  /*1c40*/  MUFU.RCP64H R5, R63 ;  /* 0x0000003f00057308 */ /* 0x000e220000001800 */
[----:B------:R-:W-:Y:S01]  /*1c50*/  IMAD.MOV.U32 R4, RZ, RZ, 0x1 ;  /* 0x00000001ff047424 */ /* 0x000fe200078e00ff */
[----:B------:R-:W-:Y:S01]  /*1c60*/  DADD R14, R46, -R2 ;  /* 0x000000002e0e7229 */ /* 0x000fe20000000802 */
[----:B------:R-:W-:Y:S01]  /*1c70*/  BSSY.RECONVERGENT B1, `(.L_x_26) ;  /* 0x0000015000017945 */ /* 0x000fe20003800200 */
[----:B------:R-:W-:-:S08]  /*1c80*/  DMUL R20, R30, R12 ;  /* 0x0000000c1e147228 */ /* 0x000fd00000000000 */
[----:B------:R-:W-:Y:S01]  /*1c90*/  FSETP.GEU.AND P1, PT, |R15|, 6.5827683646048100446e-37, PT ;  /* 0x036000000f00780b */ /* 0x000fe20003f2e200 */
        /* <DEDUP_REMOVED lines=18> */
.L_x_27:
[----:B------:R-:W-:Y:S05]  /*1dc0*/  BSYNC.RECONVERGENT B1 ;  /* 0x0000000000017941 */ /* 0x000fea0003800200 */
.L_x_26:
[----:B------:R-:W0:Y:S01]  /*1dd0*/  MUFU.RCP64H R3, R35 ;  /* 0x0000002300037308 */ /* 0x000e220000001800 */
[----:B------:R-:W-:Y:S01]  /*1de0*/  IMAD.MOV.U32 R2, RZ, RZ, 0x1 ;  /* 0x00000001ff027424 */ /* 0x000fe200078e00ff */
[----:B------:R-:W-:Y:S01]  /*1df0*/  DFMA R20, R28, -R10, R20 ;  /* 0x8000000a1c14722b */ /* 0x000fe20000000014 */
[----:B------:R-:W-:Y:S07]  /*1e00*/  BSSY.RECONVERGENT B1, `(.L_x_28) ;  /* 0x0000017000017945 */ /* 0x000fee0003800200 */
[----:B------:R-:W-:-:S02]  /*1e10*/  DFMA R18, R18, -R20, R16 ;  /* 0x800000141212722b */ /* 0x000fc40000000010 */
[----:B0-----:R-:W-:-:S08]  /*1e20*/  DFMA R4, -R34, R2, 1 ;  /* 0x3ff000002204742b */ /* 0x001fd00000000102 */
[----:B------:R-:W-:-:S08]  /*1e30*/  DFMA R4, R4, R4, R4 ;  /* 0x000000040404722b */ /* 0x000fd00000000004 */
[----:B------:R-:W-:Y:S02]  /*1e40*/  DFMA R4, R2, R4, R2 ;  /* 0x000000040204722b */ /* 0x000fe40000000002 */
[----:B------:R-:W-:-:S06]  /*1e50*/  DMUL R2, R106, R104 ;  /* 0x000000686a027228 */ /* 0x000fcc0000000000 */
[----:B------:R-:W-:-:S04]  /*1e60*/  DFMA R12, -R34, R4, 1 ;  /* 0x3ff00000220c742b */ /* 0x000fc80000000104 */
[----:B------:R-:W-:-:S04]  /*1e70*/  FSETP.GEU.AND P1, PT, |R3|, 6.5827683646048100446e-37, PT ;  /* 0x036000000300780b */ /* 0x000fc80003f2e200 */
[----:B------:R-:W-:-:S08]  /*1e80*/  DFMA R14, R4, R12, R4 ;  /* 0x0000000c040e722b */ /* 0x000fd00000000004 */
        /* <DEDUP_REMOVED lines=12> */
[----:B------:R-:W-:Y:S02]  /*1f50*/  IMAD.MOV.U32 R4, RZ, RZ, R12 ;  /* 0x000000ffff047224 */ /* 0x000fe400078e000c */
[----:B------:R-:W-:-:S07]  /*1f60*/  IMAD.MOV.U32 R5, RZ, RZ, R11 ;  /* 0x000000ffff057224 */ /* 0x000fce00078e000b */
.L_x_29:
[----:B------:R-:W-:Y:S05]  /*1f70*/  BSYNC.RECONVERGENT B1 ;  /* 0x0000000000017941 */ /* 0x000fea0003800200 */
.L_x_28:
[----:B------:R-:W0:Y:S01]  /*1f80*/  MUFU.RCP64H R11, R25 ;  /* 0x00000019000b7308 */ /* 0x000e220000001800 */
[----:B------:R-:W-:Y:S01]  /*1f90*/  MOV R10, 0x1 ;  /* 0x00000001000a7802 */ /* 0x000fe20000000f00 */
[----:B------:R-:W-:Y:S01]  /*1fa0*/  DMUL R108, R4, R64 ;  /* 0x00000040046c7228 */ /* 0x000fe20000000000 */
[----:B------:R-:W-:Y:S01]  /*1fb0*/  FSETP.GEU.AND P1, PT, |R3|, 6.5827683646048100446e-37, PT ;  /* 0x036000000300780b */ /* 0x000fe20003f2e200 */
[----:B------:R-:W-:Y:S06]  /*1fc0*/  BSSY.RECONVERGENT B1, `(.L_x_30) ;  /* 0x0000014000017945 */ /* 0x000fec0003800200 */
[----:B------:R-:W-:-:S02]  /*1fd0*/  DMUL R108, R30, R108 ;  /* 0x0000006c1e6c7228 */ /* 0x000fc40000000000 */
        /* <DEDUP_REMOVED lines=18> */
.L_x_31:
[----:B------:R-:W-:Y:S05]  /*2100*/  BSYNC.RECONVERGENT B1 ;  /* 0x0000000000017941 */ /* 0x000fea0003800200 */
.L_x_30:
[----:B------:R-:W0:Y:S01]  /*2110*/  MUFU.RCP64H R3, R35 ;  /* 0x0000002300037308 */ /* 0x000e220000001800 */
[----:B------:R-:W-:Y:S01]  /*2120*/  IMAD.MOV.U32 R2, RZ, RZ, 0x1 ;  /* 0x00000001ff027424 */ /* 0x000fe200078e00ff */
[----:B------:R-:W-:Y:S01]  /*2130*/  DMUL R106, R106, R102 ;  /* 0x000000666a6a7228 */ /* 0x000fe20000000000 */
[----:B------:R-:W-:Y:S01]  /*2140*/  BSSY.RECONVERGENT B1, `(.L_x_32) ;  /* 0x0000017000017945 */ /* 0x000fe20003800200 */
[----:B------:R-:W-:-:S08]  /*2150*/  DMUL R110, R10, 3 ;  /* 0x400800000a6e7828 */ /* 0x000fd00000000000 */
[----:B------:R-:W-:Y:S01]  /*2160*/  FSETP.GEU.AND P1, PT, |R107|, 6.5827683646048100446e-37, PT ;  /* 0x036000006b00780b */ /* 0x000fe20003f2e200 */
[----:B------:R-:W-:Y:S02]  /*2170*/  DMUL R110, R110, 0.5 ;  /* 0x3fe000006e6e7828 */ /* 0x000fe40000000000 */
        /* <DEDUP_REMOVED lines=17> */
[----:B------:R-:W-:Y:S01]  /*2290*/  IMAD.MOV.U32 R2, RZ, RZ, R12 ;  /* 0x000000ffff027224 */ /* 0x000fe200078e000c */
[----:B------:R-:W-:-:S07]  /*22a0*/  MOV R3, R11 ;  /* 0x0000000b00037202 */ /* 0x000fce0000000f00 */
.L_x_33:
[----:B------:R-:W-:Y:S05]  /*22b0*/  BSYNC.RECONVERGENT B1 ;  /* 0x0000000000017941 */ /* 0x000fea0003800200 */
.L_x_32:
[----:B------:R-:W0:Y:S01]  /*22c0*/  MUFU.RCP64H R11, R25 ;  /* 0x00000019000b7308 */ /* 0x000e220000001800 */
[----:B------:R-:W-:Y:S01]  /*22d0*/  IMAD.MOV.U32 R10, RZ, RZ, 0x1 ;  /* 0x00000001ff0a7424 */ /* 0x000fe200078e00ff */
[----:B------:R-:W-:Y:S01]  /*22e0*/  FSETP.GEU.AND P1, PT, |R107|, 6.5827683646048100446e-37, PT ;  /* 0x036000006b00780b */ /* 0x000fe20003f2e200 */
[----:B------:R-:W-:Y:S01]  /*22f0*/  DMUL R16, R2, R64 ;  /* 0x0000004002107228 */ /* 0x000fe20000000000 */
[----:B------:R-:W-:Y:S07]  /*2300*/  BSSY.RECONVERGENT B1, `(.L_x_34) ;  /* 0x0000014000017945 */ /* 0x000fee0003800200 */
        /* <DEDUP_REMOVED lines=19> */
.L_x_35:
[----:B------:R-:W-:Y:S05]  /*2440*/  BSYNC.RECONVERGENT B1 ;  /* 0x0000000000017941 */ /* 0x000fea0003800200 */
.L_x_34:
[----:B------:R-:W0:Y:S01]  /*2450*/  MUFU.RCP64H R11, R35 ;  /* 0x00000023000b7308 */ /* 0x000e220000001800 */
[----:B------:R-:W-:Y:S01]  /*2460*/  MOV R10, 0x1 ;  /* 0x00000001000a7802 */ /* 0x000fe20000000f00 */
[----:B------:R-:W-:Y:S01]  /*2470*/  DMUL R4, R4, R60 ;  /* 0x0000003c04047228 */ /* 0x000fe20000000000 */
[----:B------:R-:W-:Y:S01]  /*2480*/  FSETP.GEU.AND P1, PT, |R101|, 6.5827683646048100446e-37, PT ;  /* 0x036000006500780b */ /* 0x000fe20003f2e200 */
[----:B------:R-:W-:Y:S06]  /*2490*/  BSSY.RECONVERGENT B1, `(.L_x_36) ;  /* 0x0000017000017945 */ /* 0x000fec0003800200 */
[----:B------:R-:W-:-:S02]  /*24a0*/  DFMA R4, R28, -R4, R108 ;  /* 0x800000041c04722b */ /* 0x000fc4000000006c */
[----:B------:R-:W-:Y:S02]  /*24b0*/  DMUL R108, R12, 3 ;  /* 0x400800000c6c7828 */ /* 0x000fe40000000000 */
[----:B0-----:R-:W-:-:S04]  /*24c0*/  DFMA R14, -R34, R10, 1 ;  /* 0x3ff00000220e742b */ /* 0x001fc8000000010a */
[----:B------:R-:W-:Y:S02]  /*24d0*/  DFMA R110, R20, R110, R4 ;  /* 0x0000006e146e722b */ /* 0x000fe40000000004 */
[----:B------:R-:W-:Y:S02]  /*24e0*/  DMUL R108, R108, 0.5 ;  /* 0x3fe000006c6c7828 */ /* 0x000fe40000000000 */
        /* <DEDUP_REMOVED lines=17> */
.L_x_37:
[----:B------:R-:W-:Y:S05]  /*2600*/  BSYNC.RECONVERGENT B1 ;  /* 0x0000000000017941 */ /* 0x000fea0003800200 */
.L_x_36:
[----:B------:R-:W0:Y:S01]  /*2610*/  MUFU.RCP64H R5, R25 ;  /* 0x0000001900057308 */ /* 0x000e220000001800 */
[----:B------:R-:W-:Y:S01]  /*2620*/  MOV R4, 0x1 ;  /* 0x0000000100047802 */ /* 0x000fe20000000f00 */
[----:B------:R-:W-:Y:S01]  /*2630*/  DMUL R106, R10, R64 ;  /* 0x000000400a6a7228 */ /* 0x000fe20000000000 */
[----:B------:R-:W-:Y:S01]  /*2640*/  FSETP.GEU.AND P1, PT, |R101|, 6.5827683646048100446e-37, PT ;  /* 0x036000006500780b */ /* 0x000fe20003f2e200 */
[----:B------:R-:W-:Y:S03]  /*2650*/  BSSY.RECONVERGENT B1, `(.L_x_38) ;  /* 0x0000017000017945 */ /* 0x000fe60003800200 */
[----:B0-----:R-:W-:-:S08]  /*2660*/  DFMA R12, -R24, R4, 1 ;  /* 0x3ff00000180c742b */ /* 0x001fd00000000104 */
[----:B------:R-:W-:-:S08]  /*2670*/  DFMA R12, R12, R12, R12 ;  /* 0x0000000c0c0c722b */ /* 0x000fd0000000000c */
[----:B------:R-:W-:-:S08]  /*2680*/  DFMA R12, R4, R12, R4 ;  /* 0x0000000c040c722b */ /* 0x000fd00000000004 */
[----:B------:R-:W-:-:S08]  /*2690*/  DFMA R4, -R24, R12, 1 ;  /* 0x3ff000001804742b */ /* 0x000fd0000000010c */
[----:B------:R-:W-:Y:S02]  /*26a0*/  DFMA R96, R12, R4, R12 ;  /* 0x000000040c60722b */ /* 0x000fe4000000000c */
[----:B------:R-:W-:-:S06]  /*26b0*/  DADD R4, -R10, R32 ;  /* 0x000000000a047229 */ /* 0x000fcc0000000120 */
[----:B------:R-:W-:Y:S02]  /*26c0*/  DMUL R12, R100, R96 ;  /* 0x00000060640c7228 */ /* 0x000fe40000000000 */
[----:B------:R-:W-:-:S06]  /*26d0*/  DMUL R4, R4, R60 ;  /* 0x0000003c04047228 */ /* 0x000fcc0000000000 */
[----:B------:R-:W-:Y:S02]  /*26e0*/  DFMA R14, -R24, R12, R100 ;  /* 0x0000000c180e722b */ /* 0x000fe40000000164 */
[----:B------:R-:W-:-:S06]  /*26f0*/  DMUL R4, R28, R4 ;  /* 0x000000041c047228 */ /* 0x000fcc0000000000 */
[----:B------:R-:W-:Y:S02]  /*2700*/  DFMA R12, R96, R14, R12 ;  /* 0x0000000e600c722b */ /* 0x000fe4000000000c */
[----:B------:R-:W-:-:S08]  /*2710*/  DFMA R106, R30, R106, R4 ;  /* 0x0000006a1e6a722b */ /* 0x000fd00000000004 */
        /* <DEDUP_REMOVED lines=10> */
.L_x_39:
[----:B------:R-:W-:Y:S05]  /*27c0*/  BSYNC.RECONVERGENT B1 ;  /* 0x0000000000017941 */ /* 0x000fea0003800200 */
.L_x_38:
[----:B------:R-:W0:Y:S01]  /*27d0*/  MUFU.RCP64H R5, R35 ;  /* 0x0000002300057308 */ /* 0x000e220000001800 */
[----:B------:R-:W-:Y:S01]  /*27e0*/  MOV R4, 0x1 ;  /* 0x0000000100047802 */ /* 0x000fe20000000f00 */
[----:B------:R-:W-:Y:S01]  /*27f0*/  DMUL R102, R104, R102 ;  /* 0x0000006668667228 */ /* 0x000fe20000000000 */
[----:B------:R-:W-:Y:S01]  /*2800*/  BSSY.RECONVERGENT B1, `(.L_x_40) ;  /* 0x0000018000017945 */ /* 0x000fe20003800200 */
[----:B------:R-:W-:-:S08]  /*2810*/  DFMA R12, R12, -3, R26 ;  /* 0xc00800000c0c782b */ /* 0x000fd0000000001a */
[----:B------:R-:W-:Y:S01]  /*2820*/  FSETP.GEU.AND P1, PT, |R103|, 6.5827683646048100446e-37, PT ;  /* 0x036000006700780b */ /* 0x000fe20003f2e200 */
[----:B------:R-:W-:Y:S02]  /*2830*/  DMUL R12, R12, 0.5 ;  /* 0x3fe000000c0c7828 */ /* 0x000fe40000000000 */
[----:B0-----:R-:W-:-:S06]  /*2840*/  DFMA R10, -R34, R4, 1 ;  /* 0x3ff00000220a742b */ /* 0x001fcc0000000104 */
[----:B------:R-:W-:Y:S02]  /*2850*/  DFMA R106, -R20, R12, R106 ;  /* 0x0000000c146a722b */ /* 0x000fe4000000016a */
        /* <DEDUP_REMOVED lines=18> */
.L_x_41:
[----:B------:R-:W-:Y:S05]  /*2980*/  BSYNC.RECONVERGENT B1 ;  /* 0x0000000000017941 */ /* 0x000fea0003800200 */
.L_x_40:
        /* <DEDUP_REMOVED lines=23> */
[----:B------:R-:W-:-:S07]  /*2b00*/  MOV R10, R12 ;  /* 0x0000000c000a7202 */ /* 0x000fce0000000f00 */
.L_x_43:
[----:B------:R-:W-:Y:S05]  /*2b10*/  BSYNC.RECONVERGENT B1 ;  /* 0x0000000000017941 */ /* 0x000fea0003800200 */
.L_x_42:
[----:B------:R-:W0:Y:S01]  /*2b20*/  MUFU.RCP64H R13, R35 ;  /* 0x00000023000d7308 */ /* 0x000e220000001800 */
[----:B------:R-:W-:Y:S01]  /*2b30*/  IMAD.MOV.U32 R12, RZ, RZ, 0x1 ;  /* 0x00000001ff0c7424 */ /* 0x000fe200078e00ff */
[-C--:B------:R-:W-:Y:S01]  /*2b40*/  DMUL R2, R2, R60.reuse ;  /* 0x0000003c02027228 */ /* 0x080fe20000000000 */
[----:B------:R-:W-:Y:S01]  /*2b50*/  FSETP.GEU.AND P1, PT, |R37|, 6.5827683646048100446e-37, PT ;  /* 0x036000002500780b */ /* 0x000fe20003f2e200 */
[----:B------:R-:W-:Y:S01]  /*2b60*/  DMUL R10, R10, 3 ;  /* 0x400800000a0a7828 */ /* 0x000fe20000000000 */
[----:B------:R-:W-:Y:S01]  /*2b70*/  BSSY.RECONVERGENT B1, `(.L_x_44) ;  /* 0x0000019000017945 */ /* 0x000fe20003800200 */
[----:B------:R-:W-:-:S04]  /*2b80*/  DMUL R4, R4, R60 ;  /* 0x0000003c04047228 */ /* 0x000fc80000000000 */
[----:B------:R-:W-:Y:S02]  /*2b90*/  DFMA R16, R28, -R2, R16 ;  /* 0x800000021c10722b */ /* 0x000fe40000000010 */
[----:B------:R-:W-:Y:S02]  /*2ba0*/  DMUL R2, R10, 0.5 ;  /* 0x3fe000000a027828 */ /* 0x000fe40000000000 */
[----:B------:R-:W-:Y:S02]  /*2bb0*/  DFMA R4, R28, -R4, R100 ;  /* 0x800000041c04722b */ /* 0x000fe40000000064 */
[----:B0-----:R-:W-:Y:S02]  /*2bc0*/  DFMA R14, -R34, R12, 1 ;  /* 0x3ff00000220e742b */ /* 0x001fe4000000010c */
[----:B------:R-:W-:-:S04]  /*2bd0*/  DFMA R108, R20, R108, R16 ;  /* 0x0000006c146c722b */ /* 0x000fc80000000010 */
[----:B------:R-:W-:Y:S02]  /*2be0*/  DFMA R2, R20, R2, R4 ;  /* 0x000000021402722b */ /* 0x000fe40000000004 */
        /* <DEDUP_REMOVED lines=17> */
.L_x_45:
[----:B------:R-:W-:Y:S05]  /*2d00*/  BSYNC.RECONVERGENT B1 ;  /* 0x0000000000017941 */ /* 0x000fea0003800200 */
.L_x_44:
[----:B------:R-:W0:Y:S01]  /*2d10*/  MUFU.RCP64H R5, R25 ;  /* 0x0000001900057308 */ /* 0x000e220000001800 */
[----:B------:R-:W-:Y:S01]  /*2d20*/  IMAD.MOV.U32 R4, RZ, RZ, 0x1 ;  /* 0x00000001ff047424 */ /* 0x000fe200078e00ff */
[C---:B------:R-:W-:Y:S01]  /*2d30*/  DADD R32, -R12.reuse, R32 ;  /* 0x000000000c207229 */ /* 0x040fe20000000120 */
[----:B------:R-:W-:Y:S01]  /*2d40*/  FSETP.GEU.AND P1, PT, |R37|, 6.5827683646048100446e-37, PT ;  /* 0x036000002500780b */ /* 0x000fe20003f2e200 */
[----:B------:R-:W-:Y:S01]  /*2d50*/  DMUL R12, R12, R64 ;  /* 0x000000400c0c7228 */ /* 0x000fe20000000000 */
[----:B------:R-:W-:Y:S05]  /*2d60*/  BSSY.RECONVERGENT B1, `(.L_x_46) ;  /* 0x0000016000017945 */ /* 0x000fea0003800200 */
[----:B------:R-:W-:-:S02]  /*2d70*/  DMUL R32, R32, R60 ;  /* 0x0000003c20207228 */ /* 0x000fc40000000000 */
[----:B0-----:R-:W-:-:S06]  /*2d80*/  DFMA R10, -R24, R4, 1 ;  /* 0x3ff00000180a742b */ /* 0x001fcc0000000104 */
[----:B------:R-:W-:Y:S02]  /*2d90*/  DMUL R32, R28, R32 ;  /* 0x000000201c207228 */ /* 0x000fe40000000000 */
[----:B------:R-:W-:-:S06]  /*2da0*/  DFMA R10, R10, R10, R10 ;  /* 0x0000000a0a0a722b */ /* 0x000fcc000000000a */
[----:B------:R-:W-:Y:S02]  /*2db0*/  DFMA R30, R30, R12, R32 ;  /* 0x0000000c1e1e722b */ /* 0x000fe40000000020 */
        /* <DEDUP_REMOVED lines=16> */
.L_x_47:
[----:B------:R-:W-:Y:S05]  /*2ec0*/  BSYNC.RECONVERGENT B1 ;  /* 0x0000000000017941 */ /* 0x000fea0003800200 */
.L_x_46:
[----:B------:R-:W-:Y:S01]  /*2ed0*/  DFMA R10, R10, -3, R26 ;  /* 0xc00800000a0a782b */ /* 0x000fe2000000001a */
[----:B------:R-:W-:Y:S01]  /*2ee0*/  UIADD3 UR12, UP0, UPT, UR12, 0x8, URZ ;  /* 0x000000080c0c7890 */ /* 0x000fe2000ff1e0ff */
[C---:B------:R-:W-:Y:S01]  /*2ef0*/  DFMA R38, R22.reuse, R18, R38 ;  /* 0x000000121626722b */ /* 0x040fe20000000026 */
[----:B------:R-:W-:Y:S01]  /*2f00*/  UIADD3 UR8, UPT, UPT, UR8, 0x1, URZ ;  /* 0x0000000108087890 */ /* 0x000fe2000fffe0ff */
[CC--:B------:R-:W-:Y:S01]  /*2f10*/  DFMA R40, R22.reuse, R110.reuse, R40 ;  /* 0x0000006e1628722b */ /* 0x0c0fe20000000028 */
[----:B------:R-:W-:Y:S01]  /*2f20*/  UIADD3.X UR13, UPT, UPT, URZ, UR13, URZ, UP0, !UPT ;  /* 0x0000000dff0d7290 */ /* 0x000fe200087fe4ff */
[----:B------:R-:W-:Y:S01]  /*2f30*/  DFMA R44, R22, R110, R44 ;  /* 0x0000006e162c722b */ /* 0x000fe2000000002c */
[----:B------:R-:W-:Y:S01]  /*2f40*/  UISETP.NE.AND UP0, UPT, UR8, URZ, UPT ;  /* 0x000000ff0800728c */ /* 0x000fe2000bf05270 */
[----:B------:R-:W-:Y:S01]  /*2f50*/  DMUL R10, R10, 0.5 ;  /* 0x3fe000000a0a7828 */ /* 0x000fe20000000000 */
[----:B------:R-:W-:Y:S01]  /*2f60*/  VIADD R0, R0, 0x1 ;  /* 0x0000000100007836 */ /* 0x000fe20000000000 */
[----:B------:R-:W-:-:S02]  /*2f70*/  DFMA R50, R22, R106, R50 ;  /* 0x0000006a1632722b */ /* 0x000fc40000000032 */
[CC--:B------:R-:W-:Y:S02]  /*2f80*/  DFMA R42, R22.reuse, R108.reuse, R42 ;  /* 0x0000006c162a722b */ /* 0x0c0fe4000000002a */
[----:B------:R-:W-:Y:S02]  /*2f90*/  DFMA R54, R22, R108, R54 ;  /* 0x0000006c1636722b */ /* 0x000fe40000000036 */
[----:B------:R-:W-:Y:S02]  /*2fa0*/  DFMA R10, -R20, R10, R30 ;  /* 0x0000000a140a722b */ /* 0x000fe4000000011e */
[CC--:B------:R-:W-:Y:S02]  /*2fb0*/  DFMA R52, R22.reuse, R2.reuse, R52 ;  /* 0x000000021634722b */ /* 0x0c0fe40000000034 */
[----:B------:R-:W-:-:S04]  /*2fc0*/  DFMA R56, R22, R2, R56 ;  /* 0x000000021638722b */ /* 0x000fc80000000038 */
[----:B------:R-:W-:Y:S01]  /*2fd0*/  DFMA R58, R22, R10, R58 ;  /* 0x0000000a163a722b */ /* 0x000fe2000000003a */
[----:B------:R-:W-:Y:S10]  /*2fe0*/  BRA.U UP0, `(.L_x_48) ;  /* 0xffffffd900907547 */ /* 0x000ff4000b83ffff */
[----:B------:R1:W-:Y:S04]  /*2ff0*/  STS.64 [R6], R38 ;  /* 0x0000002606007388 */ /* 0x0003e80000000a00 */
[----:B------:R1:W-:Y:S04]  /*3000*/  STS.64 [R6+0x8], R40 ;  /* 0x0000082806007388 */ /* 0x0003e80000000a00 */
[----:B------:R1:W-:Y:S04]  /*3010*/  STS.64 [R6+0x10], R42 ;  /* 0x0000102a06007388 */ /* 0x0003e80000000a00 */
[----:B------:R1:W-:Y:S04]  /*3020*/  STS.64 [R6+0x18], R44 ;  /* 0x0000182c06007388 */ /* 0x0003e80000000a00 */
[----:B------:R1:W-:Y:S04]  /*3030*/  STS.64 [R6+0x20], R50 ;  /* 0x0000203206007388 */ /* 0x0003e80000000a00 */
[----:B------:R1:W-:Y:S04]  /*3040*/  STS.64 [R6+0x28], R52 ;  /* 0x0000283406007388 */ /* 0x0003e80000000a00 */
[----:B------:R1:W-:Y:S04]  /*3050*/  STS.64 [R6+0x30], R54 ;  /* 0x0000303606007388 */ /* 0x0003e80000000a00 */
[----:B------:R1:W-:Y:S04]  /*3060*/  STS.64 [R6+0x38], R56 ;  /* 0x0000383806007388 */ /* 0x0003e80000000a00 */
[----:B------:R1:W-:Y:S02]  /*3070*/  STS.64 [R6+0x40], R58 ;  /* 0x0000403a06007388 */ /* 0x0003e40000000a00 */
.L_x_1:
[----:B------:R-:W2:Y:S01]  /*3080*/  LDCU UR5, c[0x0][0x360] ;  /* 0x00006c00ff0577ac */ /* 0x000ea20008000800 */
[----:B------:R-:W-:Y:S01]  /*3090*/  BAR.SYNC.DEFER_BLOCKING 0x0 ;  /* 0x0000000000007b1d */ /* 0x000fe20000010000 */
[----:B--2---:R-:W-:-:S09]  /*30a0*/  UISETP.GE.U32.AND UP0, UPT, UR5, 0x2, UPT ;  /* 0x000000020500788c */ /* 0x004fd2000bf06070 */
[----:B------:R-:W-:Y:S05]  /*30b0*/  BRA.U !UP0, `(.L_x_49) ;  /* 0x0000000108bc7547 */ /* 0x000fea000b800000 */
[----:B------:R-:W-:-:S07]  /*30c0*/  IMAD.U32 R0, RZ, RZ, UR5 ;  /* 0x00000005ff007e24 */ /* 0x000fce000f8e00ff */
.L_x_52:
[----:B------:R-:W-:Y:S01]  /*30d0*/  SHF.R.U32.HI R17, RZ, 0x1, R0 ;  /* 0x00000001ff117819 */ /* 0x000fe20000011600 */
[----:B------:R-:W-:Y:S03]  /*30e0*/  BSSY.RECONVERGENT B0, `(.L_x_50) ;  /* 0x0000028000007945 */ /* 0x000fe60003800200 */
[----:B------:R-:W-:-:S13]  /*30f0*/  ISETP.GE.U32.AND P0, PT, R7, R17, PT ;  /* 0x000000110700720c */ /* 0x000fda0003f06070 */
[----:B--2---:R-:W-:Y:S05]  /*3100*/  @P0 BRA `(.L_x_51) ;  /* 0x0000000000940947 */ /* 0x004fea0003800000 */
[----:B------:R-:W-:Y:S01]  /*3110*/  IMAD R16, R17, 0x48, R6 ;  /* 0x0000004811107824 */ /* 0x000fe200078e0206 */
[----:B------:R-:W-:Y:S04]  /*3120*/  LDS.64 R4, [R6] ;  /* 0x0000000006047984 */ /* 0x000fe80000000a00 */
[----:B------:R-:W2:Y:S04]  /*3130*/  LDS.64 R2, [R16] ;  /* 0x0000000010027984 */ /* 0x000ea80000000a00 */
[----:B------:R-:W-:Y:S04]  /*3140*/  LDS.64 R10, [R6+0x8] ;  /* 0x00000800060a7984 */ /* 0x000fe80000000a00 */
[----:B------:R-:W-:Y:S04]  /*3150*/  LDS.64 R12, [R6+0x10] ;  /* 0x00001000060c7984 */ /* 0x000fe80000000a00 */
[----:B------:R-:W-:Y:S01]  /*3160*/  LDS.64 R14, [R6+0x18] ;  /* 0x00001800060e7984 */ /* 0x000fe20000000a00 */
[----:B--2---:R-:W-:-:S07]  /*3170*/  DADD R2, R2, R4 ;  /* 0x0000000002027229 */ /* 0x004fce0000000004 */
[----:B------:R-:W-:Y:S04]  /*3180*/  STS.64 [R6], R2 ;  /* 0x0000000206007388 */ /* 0x000fe80000000a00 */
[----:B------:R-:W2:Y:S02]  /*3190*/  LDS.64 R4, [R16+0x8] ;  /* 0x0000080010047984 */ /* 0x000ea40000000a00 */
[----:B--2---:R-:W-:-:S07]  /*31a0*/  DADD R4, R4, R10 ;  /* 0x0000000004047229 */ /* 0x004fce000000000a */
[----:B------:R-:W-:Y:S04]  /*31b0*/  STS.64 [R6+0x8], R4 ;  /* 0x0000080406007388 */ /* 0x000fe80000000a00 */
[----:B------:R-:W2:Y:S02]  /*31c0*/  LDS.64 R10, [R16+0x10] ;  /* 0x00001000100a7984 */ /* 0x000ea40000000a00 */
[----:B--2---:R-:W-:-:S07]  /*31d0*/  DADD R10, R10, R12 ;  /* 0x000000000a0a7229 */ /* 0x004fce000000000c */
[----:B------:R-:W-:Y:S04]  /*31e0*/  STS.64 [R6+0x10], R10 ;  /* 0x0000100a06007388 */ /* 0x000fe80000000a00 */
[----:B------:R-:W2:Y:S02]  /*31f0*/  LDS.64 R12, [R16+0x18] ;  /* 0x00001800100c7984 */ /* 0x000ea40000000a00 */
[----:B--2---:R-:W-:Y:S02]  /*3200*/  DADD R12, R12, R14 ;  /* 0x000000000c0c7229 */ /* 0x004fe4000000000e */
[----:B------:R-:W-:Y:S05]  /*3210*/  LDS.64 R14, [R6+0x20] ;  /* 0x00002000060e7984 */ /* 0x000fea0000000a00 */
[----:B------:R-:W-:Y:S04]  /*3220*/  STS.64 [R6+0x18], R12 ;  /* 0x0000180c06007388 */ /* 0x000fe80000000a00 */
[----:B------:R-:W2:Y:S02]  /*3230*/  LDS.64 R2, [R16+0x20] ;  /* 0x0000200010027984 */ /* 0x000ea40000000a00 */
[----:B--2---:R-:W-:-:S02]  /*3240*/  DADD R2, R2, R14 ;  /* 0x0000000002027229 */ /* 0x004fc4000000000e */
        /* <DEDUP_REMOVED lines=15> */
[----:B--2---:R-:W-:-:S07]  /*3340*/  DADD R2, R2, R14 ;  /* 0x0000000002027229 */ /* 0x004fce000000000e */
[----:B------:R2:W-:Y:S04]  /*3350*/  STS.64 [R6+0x40], R2 ;  /* 0x0000400206007388 */ /* 0x0005e80000000a00 */
.L_x_51:
[----:B------:R-:W-:Y:S05]  /*3360*/  BSYNC.RECONVERGENT B0 ;  /* 0x0000000000007941 */ /* 0x000fea0003800200 */
.L_x_50:
[----:B------:R-:W-:Y:S01]  /*3370*/  BAR.SYNC.DEFER_BLOCKING 0x0 ;  /* 0x0000000000007b1d */ /* 0x000fe20000010000 */
[----:B------:R-:W-:Y:S02]  /*3380*/  ISETP.GT.U32.AND P0, PT, R0, 0x3, PT ;  /* 0x000000030000780c */ /* 0x000fe40003f04070 */
[----:B------:R-:W-:-:S11]  /*3390*/  MOV R0, R17 ;  /* 0x0000001100007202 */ /* 0x000fd60000000f00 */
[----:B------:R-:W-:Y:S05]  /*33a0*/  @P0 BRA `(.L_x_52) ;  /* 0xfffffffc00480947 */ /* 0x000fea000383ffff */
.L_x_49:
[----:B------:R-:W-:-:S13]  /*33b0*/  ISETP.NE.AND P0, PT, R7, RZ, PT ;  /* 0x000000ff0700720c */ /* 0x000fda0003f05270 */
[----:B------:R-:W-:Y:S05]  /*33c0*/  @P0 EXIT ;  /* 0x000000000000094d */ /* 0x000fea0003800000 */
[----:B------:R-:W-:Y:S01]  /*33d0*/  BSSY.RECONVERGENT B0, `(.L_x_53) ;  /* 0x0000007000007945 */ /* 0x000fe20003800200 */
[----:B------:R-:W-:Y:S01]  /*33e0*/  IMAD.MOV.U32 R20, RZ, RZ, RZ ;  /* 0x000000ffff147224 */ /* 0x000fe200078e00ff */
[----:B------:R-:W-:Y:S01]  /*33f0*/  MOV R14, 0x3440 ;  /* 0x00003440000e7802 */ /* 0x000fe20000000f00 */
[----:B------:R-:W-:Y:S01]  /*3400*/  IMAD.MOV.U32 R15, RZ, RZ, 0x40240000 ;  /* 0x40240000ff0f7424 */ /* 0x000fe200078e00ff */
[----:B------:R-:W3:Y:S01]  /*3410*/  LDCU UR8, c[0x0][0x374] ;  /* 0x00006e80ff0877ac */ /* 0x000ee20008000800 */
[----:B------:R-:W-:-:S05]  /*3420*/  UMOV UR5, 0xc02c0000 ;  /* 0xc02c000000057882 */ /* 0x000fca0000000000 */
[----:B0123--:R-:W-:Y:S05]  /*3430*/  CALL.REL.NOINC `($_Z8kernelPPPddddPKdS1_S1_S1_S1_S1_iS1_S1_S1_S1_$__internal_accurate_pow) ;  /* 0x0000002000487944 */ /* 0x00ffea0003c00000 */
[----:B------:R-:W-:Y:S05]  /*3440*/  BSYNC.RECONVERGENT B0 ;  /* 0x0000000000007941 */ /* 0x000fea0003800200 */
.L_x_53:
[----:B------:R-:W0:Y:S01]  /*3450*/  S2UR UR5, SR_CgaCtaId ;  /* 0x00000000000579c3 */ /* 0x000e220000008800 */
[----:B------:R-:W-:Y:S01]  /*3460*/  UMOV UR4, 0x400 ;  /* 0x0000040000047882 */ /* 0x000fe20000000000 */
[----:B------:R-:W-:Y:S01]  /*3470*/  MOV R2, R10 ;  /* 0x0000000a00027202 */ /* 0x000fe20000000f00 */
[----:B------:R-:W-:Y:S01]  /*3480*/  IMAD.MOV.U32 R3, RZ, RZ, R11 ;  /* 0x000000ffff037224 */ /* 0x000fe200078e000b */
[----:B------:R-:W-:Y:S01]  /*3490*/  BSSY.RECONVERGENT B1, `(.L_x_54) ;  /* 0x0000024000017945 */ /* 0x000fe20003800200 */
[----:B------:R-:W-:Y:S01]  /*34a0*/  IMAD R8, R9, UR8, R8 ;  /* 0x0000000809087c24 */ /* 0x000fe2000f8e0208 */
[----:B0-----:R-:W-:-:S09]  /*34b0*/  ULEA UR4, UR5, UR4, 0x18 ;  /* 0x0000000405047291 */ /* 0x001fd2000f8ec0ff */
[----:B------:R-:W0:Y:S02]  /*34c0*/  LDS.64 R4, [UR4] ;  /* 0x00000004ff047984 */ /* 0x000e240008000a00 */
[----:B0-----:R-:W-:-:S14]  /*34d0*/  DSETP.GT.AND P0, PT, |R4|, R2, PT ;  /* 0x000000020400722a */ /* 0x001fdc0003f04200 */
[----:B------:R-:W-:Y:S05]  /*34e0*/  @!P0 BRA `(.L_x_55) ;  /* 0x0000000000788947 */ /* 0x000fea0003800000 */
[----:B------:R-:W0:Y:S01]  /*34f0*/  LDCU UR4, c[0x0][0x39c] ;  /* 0x00007380ff0477ac */ /* 0x000e220008000800 */
[----:B------:R-:W1:Y:S01]  /*3500*/  LDC.64 R14, c[0x0][0x398] ;  /* 0x0000e600ff0e7b82 */ /* 0x000e620000000a00 */
[----:B------:R-:W-:Y:S01]  /*3510*/  IMAD.MOV.U32 R6, RZ, RZ, 0x1 ;  /* 0x00000001ff067424 */ /* 0x000fe200078e00ff */
[----:B------:R-:W-:Y:S01]  /*3520*/  FSETP.GEU.AND P1, PT, |R5|, 6.5827683646048100446e-37, PT ;  /* 0x036000000500780b */ /* 0x000fe20003f2e200 */
[----:B0-----:R-:W1:Y:S04]  /*3530*/  MUFU.RCP64H R7, UR4 ;  /* 0x0000000400077d08 */ /* 0x001e680008001800 */
[----:B-1----:R-:W-:-:S08]  /*3540*/  DFMA R10, R6, -R14, 1 ;  /* 0x3ff00000060a742b */ /* 0x002fd0000000080e */
[----:B------:R-:W-:-:S08]  /*3550*/  DFMA R10, R10, R10, R10 ;  /* 0x0000000a0a0a722b */ /* 0x000fd0000000000a */
[----:B------:R-:W-:-:S08]  /*3560*/  DFMA R10, R6, R10, R6 ;  /* 0x0000000a060a722b */ /* 0x000fd00000000006 */
[----:B------:R-:W-:-:S08]  /*3570*/  DFMA R6, R10, -R14, 1 ;  /* 0x3ff000000a06742b */ /* 0x000fd0000000080e */
[----:B------:R-:W-:-:S08]  /*3580*/  DFMA R6, R10, R6, R10 ;  /* 0x000000060a06722b */ /* 0x000fd0000000000a */
[----:B------:R-:W-:-:S08]  /*3590*/  DMUL R12, R4, R6 ;  /* 0x00000006040c7228 */ /* 0x000fd00000000000 */
[----:B------:R-:W-:-:S08]  /*35a0*/  DFMA R10, R12, -R14, R4 ;  /* 0x8000000e0c0a722b */ /* 0x000fd00000000004 */
[----:B------:R-:W-:Y:S01]  /*35b0*/  DFMA R12, R6, R10, R12 ;  /* 0x0000000a060c722b */ /* 0x000fe2000000000c */
[----:B------:R-:W-:-:S09]  /*35c0*/  IMAD R7, R8, 0x3, RZ ;  /* 0x0000000308077824 */ /* 0x000fd200078e02ff */
[----:B------:R-:W-:-:S05]  /*35d0*/  FFMA R0, RZ, UR4, R13 ;  /* 0x00000004ff007c23 */ /* 0x000fca000800000d */
[----:B------:R-:W-:-:S13]  /*35e0*/  FSETP.GT.AND P0, PT, |R0|, 1.469367938527859385e-39, PT ;  /* 0x001000000000780b */ /* 0x000fda0003f04200 */
[----:B------:R-:W-:Y:S05]  /*35f0*/  @P0 BRA P1, `(.L_x_56) ;  /* 0x0000000000200947 */ /* 0x000fea0000800000 */
[----:B------:R-:W0:Y:S01]  /*3600*/  LDCU.64 UR4, c[0x0][0x398] ;  /* 0x00007300ff0477ac */ /* 0x000e220008000a00 */
[----:B------:R-:W-:Y:S01]  /*3610*/  MOV R12, R4 ;  /* 0x00000004000c7202 */ /* 0x000fe20000000f00 */
[----:B------:R-:W-:Y:S01]  /*3620*/  IMAD.MOV.U32 R11, RZ, RZ, R5 ;  /* 0x000000ffff0b7224 */ /* 0x000fe200078e0005 */
[----:B------:R-:W-:Y:S01]  /*3630*/  MOV R10, 0x3670 ;  /* 0x00003670000a7802 */ /* 0x000fe20000000f00 */
[----:B0-----:R-:W-:Y:S01]  /*3640*/  IMAD.U32 R98, RZ, RZ, UR4 ;  /* 0x00000004ff627e24 */ /* 0x001fe2000f8e00ff */
[----:B------:R-:W-:-:S07]  /*3650*/  MOV R99, UR5 ;  /* 0x0000000500637c02 */ /* 0x000fce0008000f00 */
[----:B------:R-:W-:Y:S05]  /*3660*/  CALL.REL.NOINC `($__internal_1_$__cuda_sm20_div_rn_f64_full) ;  /* 0x0000001400747944 */ /* 0x000fea0003c00000 */
[----:B------:R-:W-:-:S07]  /*3670*/  IMAD.MOV.U32 R13, RZ, RZ, R11 ;  /* 0x000000ffff0d7224 */ /* 0x000fce00078e000b */
.L_x_56:
[----:B------:R-:W0:Y:S02]  /*3680*/  LDC.64 R4, c[0x0][0x380] ;  /* 0x0000e000ff047b82 */ /* 0x000e240000000a00 */
[----:B0-----:R-:W-:-:S05]  /*3690*/  IMAD.WIDE.U32 R4, R7, 0x8, R4 ;  /* 0x0000000807047825 */ /* 0x001fca00078e0004 */
[----:B------:R-:W2:Y:S02]  /*36a0*/  LDG.E.64 R6, desc[UR10][R4.64] ;  /* 0x0000000a04067981 */ /* 0x000ea4000c1e1b00 */
[----:B--2---:R-:W-:-:S07]  /*36b0*/  DADD R6, R6, R12 ;  /* 0x0000000006067229 */ /* 0x004fce000000000c */
[----:B------:R0:W-:Y:S04]  /*36c0*/  STG.E.64 desc[UR10][R4.64], R6 ;  /* 0x0000000604007986 */ /* 0x0001e8000c101b0a */
.L_x_55:
[----:B------:R-:W-:Y:S05]  /*36d0*/  BSYNC.RECONVERGENT B1 ;  /* 0x0000000000017941 */ /* 0x000fea0003800200 */
.L_x_54:
[----:B------:R-:W1:Y:S01]  /*36e0*/  S2UR UR5, SR_CgaCtaId ;  /* 0x00000000000579c3 */ /* 0x000e620000008800 */
[----:B------:R-:W-:Y:S01]  /*36f0*/  UMOV UR4, 0x400 ;  /* 0x0000040000047882 */ /* 0x000fe20000000000 */
[----:B------:R-:W-:Y:S01]  /*3700*/  BSSY.RECONVERGENT B1, `(.L_x_57) ;  /* 0x0000023000017945 */ /* 0x000fe20003800200 */
[----:B------:R-:W-:Y:S01]  /*3710*/  VIADD R0, R8, UR8 ;  /* 0x0000000808007c36 */ /* 0x000fe20008000000 */
[----:B-1----:R-:W-:-:S09]  /*3720*/  ULEA UR4, UR5, UR4, 0x18 ;  /* 0x0000000405047291 */ /* 0x002fd2000f8ec0ff */
[----:B------:R-:W1:Y:S02]  /*3730*/  LDS.64 R10, [UR4+0x8] ;  /* 0x00000804ff0a7984 */ /* 0x000e640008000a00 */
[----:B-1----:R-:W-:-:S14]  /*3740*/  DSETP.GT.AND P0, PT, |R10|, R2, PT ;  /* 0x000000020a00722a */ /* 0x002fdc0003f04200 */
[----:B------:R-:W-:Y:S05]  /*3750*/  @!P0 BRA `(.L_x_58) ;  /* 0x0000000000748947 */ /* 0x000fea0003800000 */
[----:B------:R-:W1:Y:S01]  /*3760*/  LDCU UR4, c[0x0][0x39c] ;  /* 0x00007380ff0477ac */ /* 0x000e620008000800 */
[----:B0-----:R-:W0:Y:S01]  /*3770*/  LDC.64 R6, c[0x0][0x398] ;  /* 0x0000e600ff067b82 */ /* 0x001e220000000a00 */
[----:B------:R-:W-:Y:S02]  /*3780*/  MOV R4, 0x1 ;  /* 0x0000000100047802 */ /* 0x000fe40000000f00 */
[----:B------:R-:W-:Y:S01]  /*3790*/  FSETP.GEU.AND P1, PT, |R11|, 6.5827683646048100446e-37, PT ;  /* 0x036000000b00780b */ /* 0x000fe20003f2e200 */
[----:B-1----:R-:W0:Y:S03]  /*37a0*/  MUFU.RCP64H R5, UR4 ;  /* 0x0000000400057d08 */ /* 0x002e260008001800 */
[----:B0-----:R-:W-:-:S08]  /*37b0*/  DFMA R12, R4, -R6, 1 ;  /* 0x3ff00000040c742b */ /* 0x001fd00000000806 */
[----:B------:R-:W-:-:S08]  /*37c0*/  DFMA R12, R12, R12, R12 ;  /* 0x0000000c0c0c722b */ /* 0x000fd0000000000c */
[----:B------:R-:W-:-:S08]  /*37d0*/  DFMA R12, R4, R12, R4 ;  /* 0x0000000c040c722b */ /* 0x000fd00000000004 */
[----:B------:R-:W-:-:S08]  /*37e0*/  DFMA R4, R12, -R6, 1 ;  /* 0x3ff000000c04742b */ /* 0x000fd00000000806 */
[----:B------:R-:W-:-:S08]  /*37f0*/  DFMA R14, R12, R4, R12 ;  /* 0x000000040c0e722b */ /* 0x000fd0000000000c */
[----:B------:R-:W-:-:S08]  /*3800*/  DMUL R12, R14, R10 ;  /* 0x0000000a0e0c7228 */ /* 0x000fd00000000000 */
[----:B------:R-:W-:Y:S01]  /*3810*/  DFMA R4, R12, -R6, R10 ;  /* 0x800000060c04722b */ /* 0x000fe2000000000a */
[----:B------:R-:W-:-:S07]  /*3820*/  IMAD R7, R0, 0x3, RZ ;  /* 0x0000000300077824 */ /* 0x000fce00078e02ff */
[----:B------:R-:W-:-:S10]  /*3830*/  DFMA R12, R14, R4, R12 ;  /* 0x000000040e0c722b */ /* 0x000fd4000000000c */
[----:B------:R-:W-:-:S05]  /*3840*/  FFMA R4, RZ, UR4, R13 ;  /* 0x00000004ff047c23 */ /* 0x000fca000800000d */
[----:B------:R-:W-:-:S13]  /*3850*/  FSETP.GT.AND P0, PT, |R4|, 1.469367938527859385e-39, PT ;  /* 0x001000000400780b */ /* 0x000fda0003f04200 */
[----:B------:R-:W-:Y:S05]  /*3860*/  @P0 BRA P1, `(.L_x_59) ;  /* 0x00000000001c0947 */ /* 0x000fea0000800000 */
[----:B------:R-:W0:Y:S01]  /*3870*/  LDCU.64 UR4, c[0x0][0x398] ;  /* 0x00007300ff0477ac */ /* 0x000e220008000a00 */
[----:B------:R-:W-:Y:S01]  /*3880*/  IMAD.MOV.U32 R12, RZ, RZ, R10 ;  /* 0x000000ffff0c7224 */ /* 0x000fe200078e000a */
[----:B------:R-:W-:Y:S01]  /*3890*/  MOV R10, 0x38d0 ;  /* 0x000038d0000a7802 */ /* 0x000fe20000000f00 */
[----:B0-----:R-:W-:Y:S01]  /*38a0*/  IMAD.U32 R98, RZ, RZ, UR4 ;  /* 0x00000004ff627e24 */ /* 0x001fe2000f8e00ff */
[----:B------:R-:W-:-:S07]  /*38b0*/  MOV R99, UR5 ;  /* 0x0000000500637c02 */ /* 0x000fce0008000f00 */
[----:B------:R-:W-:Y:S05]  /*38c0*/  CALL.REL.NOINC `($__internal_1_$__cuda_sm20_div_rn_f64_full) ;  /* 0x0000001000dc7944 */ /* 0x000fea0003c00000 */
[----:B------:R-:W-:-:S07]  /*38d0*/  IMAD.MOV.U32 R13, RZ, RZ, R11 ;  /* 0x000000ffff0d7224 */ /* 0x000fce00078e000b */
.L_x_59:
[----:B------:R-:W0:Y:S02]  /*38e0*/  LDC.64 R4, c[0x0][0x380] ;  /* 0x0000e000ff047b82 */ /* 0x000e240000000a00 */
[----:B0-----:R-:W-:-:S05]  /*38f0*/  IMAD.WIDE.U32 R4, R7, 0x8, R4 ;  /* 0x0000000807047825 */ /* 0x001fca00078e0004 */
[----:B------:R-:W2:Y:S02]  /*3900*/  LDG.E.64 R6, desc[UR10][R4.64] ;  /* 0x0000000a04067981 */ /* 0x000ea4000c1e1b00 */
[----:B--2---:R-:W-:-:S07]  /*3910*/  DADD R6, R6, R12 ;  /* 0x0000000006067229 */ /* 0x004fce000000000c */
[----:B------:R1:W-:Y:S04]  /*3920*/  STG.E.64 desc[UR10][R4.64], R6 ;  /* 0x0000000604007986 */ /* 0x0003e8000c101b0a */
.L_x_58:
[----:B------:R-:W-:Y:S05]  /*3930*/  BSYNC.RECONVERGENT B1 ;  /* 0x0000000000017941 */ /* 0x000fea0003800200 */
.L_x_57:
[----:B------:R-:W2:Y:S01]  /*3940*/  S2UR UR5, SR_CgaCtaId ;  /* 0x00000000000579c3 */ /* 0x000ea20000008800 */
[----:B------:R-:W-:Y:S01]  /*3950*/  UMOV UR4, 0x400 ;  /* 0x0000040000047882 */ /* 0x000fe20000000000 */
[----:B------:R-:W-:Y:S01]  /*3960*/  BSSY.RECONVERGENT B1, `(.L_x_60) ;  /* 0x0000023000017945 */ /* 0x000fe20003800200 */
[----:B01----:R-:W-:Y:S01]  /*3970*/  VIADD R4, R0, UR8 ;  /* 0x0000000800047c36 */ /* 0x003fe20008000000 */
[----:B--2---:R-:W-:-:S09]  /*3980*/  ULEA UR4, UR5, UR4, 0x18 ;  /* 0x0000000405047291 */ /* 0x004fd2000f8ec0ff */
[----:B------:R-:W0:Y:S02]  /*3990*/  LDS.64 R10, [UR4+0x10] ;  /* 0x00001004ff0a7984 */ /* 0x000e240008000a00 */
[----:B0-----:R-:W-:-:S14]  /*39a0*/  DSETP.GT.AND P0, PT, |R10|, R2, PT ;  /* 0x000000020a00722a */ /* 0x001fdc0003f04200 */
[----:B------:R-:W-:Y:S05]  /*39b0*/  @!P0 BRA `(.L_x_61) ;  /* 0x0000000000748947 */ /* 0x000fea0003800000 */
[----:B------:R-:W0:Y:S01]  /*39c0*/  LDCU UR4, c[0x0][0x39c] ;  /* 0x00007380ff0477ac */ /* 0x000e220008000800 */
[----:B------:R-:W1:Y:S01]  /*39d0*/  LDC.64 R14, c[0x0][0x398] ;  /* 0x0000e600ff0e7b82 */ /* 0x000e620000000a00 */
[----:B------:R-:W-:Y:S02]  /*39e0*/  MOV R6, 0x1 ;  /* 0x0000000100067802 */ /* 0x000fe40000000f00 */
[----:B------:R-:W-:Y:S01]  /*39f0*/  FSETP.GEU.AND P1, PT, |R11|, 6.5827683646048100446e-37, PT ;  /* 0x036000000b00780b */ /* 0x000fe20003f2e200 */
[----:B0-----:R-:W1:Y:S03]  /*3a00*/  MUFU.RCP64H R7, UR4 ;  /* 0x0000000400077d08 */ /* 0x001e660008001800 */
[----:B-1----:R-:W-:-:S08]  /*3a10*/  DFMA R12, R6, -R14, 1 ;  /* 0x3ff00000060c742b */ /* 0x002fd0000000080e */
        /* <DEDUP_REMOVED lines=8> */
[----:B------:R-:W-:Y:S01]  /*3aa0*/  FSETP.GT.AND P0, PT, |R5|, 1.469367938527859385e-39, PT ;  /* 0x001000000500780b */ /* 0x000fe20003f04200 */
[----:B------:R-:W-:-:S12]  /*3ab0*/  IMAD R5, R4, 0x3, RZ ;  /* 0x0000000304057824 */ /* 0x000fd800078e02ff */
        /* <DEDUP_REMOVED lines=8> */
.L_x_62:
[----:B------:R-:W0:Y:S02]  /*3b40*/  LDC.64 R6, c[0x0][0x380] ;  /* 0x0000e000ff067b82 */ /* 0x000e240000000a00 */
[----:B0-----:R-:W-:-:S05]  /*3b50*/  IMAD.WIDE.U32 R6, R5, 0x8, R6 ;  /* 0x0000000805067825 */ /* 0x001fca00078e0006 */
[----:B------:R-:W2:Y:S02]  /*3b60*/  LDG.E.64 R10, desc[UR10][R6.64] ;  /* 0x0000000a060a7981 */ /* 0x000ea4000c1e1b00 */
[----:B--2---:R-:W-:-:S07]  /*3b70*/  DADD R10, R10, R12 ;  /* 0x000000000a0a7229 */ /* 0x004fce000000000c */
[----:B------:R0:W-:Y:S04]  /*3b80*/  STG.E.64 desc[UR10][R6.64], R10 ;  /* 0x0000000a06007986 */ /* 0x0001e8000c101b0a */
.L_x_61:
[----:B------:R-:W-:Y:S05]  /*3b90*/  BSYNC.RECONVERGENT B1 ;  /* 0x0000000000017941 */ /* 0x000fea0003800200 */
.L_x_60:
[----:B------:R-:W1:Y:S01]  /*3ba0*/  S2UR UR5, SR_CgaCtaId ;  /* 0x00000000000579c3 */ /* 0x000e620000008800 */
[----:B------:R-:W-:Y:S01]  /*3bb0*/  UMOV UR4, 0x400 ;  /* 0x0000040000047882 */ /* 0x000fe20000000000 */
[----:B------:R-:W-:Y:S01]  /*3bc0*/  BSSY.RECONVERGENT B1, `(.L_x_63) ;  /* 0x0000023000017945 */ /* 0x000fe20003800200 */
[----:B-1----:R-:W-:-:S09]  /*3bd0*/  ULEA UR4, UR5, UR4, 0x18 ;  /* 0x0000000405047291 */ /* 0x002fd2000f8ec0ff */
[----:B0-----:R-:W0:Y:S02]  /*3be0*/  LDS.64 R10, [UR4+0x18] ;  /* 0x00001804ff0a7984 */ /* 0x001e240008000a00 */
        /* <DEDUP_REMOVED lines=16> */
[----:B------:R-:W-:Y:S02]  /*3cf0*/  FSETP.GT.AND P0, PT, |R5|, 1.469367938527859385e-39, PT ;  /* 0x001000000500780b */ /* 0x000fe40003f04200 */
[----:B------:R-:W-:-:S05]  /*3d00*/  MOV R5, 0x1 ;  /* 0x0000000100057802 */ /* 0x000fca0000000f00 */
[----:B------:R-:W-:-:S06]  /*3d10*/  IMAD R5, R8, 0x3, R5 ;  /* 0x0000000308057824 */ /* 0x000fcc00078e0205 */
        /* <DEDUP_REMOVED lines=8> */
.L_x_65:
[----:B------:R-:W0:Y:S02]  /*3da0*/  LDC.64 R6, c[0x0][0x380] ;  /* 0x0000e000ff067b82 */ /* 0x000e240000000a00 */
[----:B0-----:R-:W-:-:S05]  /*3db0*/  IMAD.WIDE.U32 R6, R5, 0x8, R6 ;  /* 0x0000000805067825 */ /* 0x001fca00078e0006 */
[----:B------:R-:W2:Y:S02]  /*3dc0*/  LDG.E.64 R10, desc[UR10][R6.64] ;  /* 0x0000000a060a7981 */ /* 0x000ea4000c1e1b00 */
[----:B--2---:R-:W-:-:S07]  /*3dd0*/  DADD R10, R10, R12 ;  /* 0x000000000a0a7229 */ /* 0x004fce000000000c */
[----:B------:R0:W-:Y:S04]  /*3de0*/  STG.E.64 desc[UR10][R6.64], R10 ;  /* 0x0000000a06007986 */ /* 0x0001e8000c101b0a */
.L_x_64:
[----:B------:R-:W-:Y:S05]  /*3df0*/  BSYNC.RECONVERGENT B1 ;  /* 0x0000000000017941 */ /* 0x000fea0003800200 */
.L_x_63:
        /* <DEDUP_REMOVED lines=32> */
.L_x_68:
[----:B------:R-:W0:Y:S02]  /*4000*/  LDC.64 R6, c[0x0][0x380] ;  /* 0x0000e000ff067b82 */ /* 0x000e240000000a00 */
[----:B0-----:R-:W-:-:S05]  /*4010*/  IMAD.WIDE.U32 R6, R5, 0x8, R6 ;  /* 0x0000000805067825 */ /* 0x001fca00078e0006 */
[----:B------:R-:W2:Y:S02]  /*4020*/  LDG.E.64 R10, desc[UR10][R6.64] ;  /* 0x0000000a060a7981 */ /* 0x000ea4000c1e1b00 */
[----:B--2---:R-:W-:-:S07]  /*4030*/  DADD R10, R10, R12 ;  /* 0x000000000a0a7229 */ /* 0x004fce000000000c */
[----:B------:R0:W-:Y:S04]  /*4040*/  STG.E.64 desc[UR10][R6.64], R10 ;  /* 0x0000000a06007986 */ /* 0x0001e8000c101b0a */
.L_x_67:
[----:B------:R-:W-:Y:S05]  /*4050*/  BSYNC.RECONVERGENT B1 ;  /* 0x0000000000017941 */ /* 0x000fea0003800200 */
.L_x_66:
        /* <DEDUP_REMOVED lines=32> */
.L_x_71:
[----:B------:R-:W0:Y:S02]  /*4260*/  LDC.64 R6, c[0x0][0x380] ;  /* 0x0000e000ff067b82 */ /* 0x000e240000000a00 */
[----:B0-----:R-:W-:-:S05]  /*4270*/  IMAD.WIDE.U32 R6, R5, 0x8, R6 ;  /* 0x0000000805067825 */ /* 0x001fca00078e0006 */
[----:B------:R-:W2:Y:S02]  /*4280*/  LDG.E.64 R10, desc[UR10][R6.64] ;  /* 0x0000000a060a7981 */ /* 0x000ea4000c1e1b00 */
[----:B--2---:R-:W-:-:S07]  /*4290*/  DADD R10, R10, R12 ;  /* 0x000000000a0a7229 */ /* 0x004fce000000000c */
[----:B------:R0:W-:Y:S04]  /*42a0*/  STG.E.64 desc[UR10][R6.64], R10 ;  /* 0x0000000a06007986 */ /* 0x0001e8000c101b0a */
.L_x_70:
[----:B------:R-:W-:Y:S05]  /*42b0*/  BSYNC.RECONVERGENT B1 ;  /* 0x0000000000017941 */ /* 0x000fea0003800200 */
.L_x_69:
        /* <DEDUP_REMOVED lines=23> */
[----:B------:R-:W-:-:S06]  /*4430*/  IMAD R5, R8, R5, 0x2 ;  /* 0x0000000208057424 */ /* 0x000fcc00078e0205 */
        /* <DEDUP_REMOVED lines=8> */
.L_x_74:
[----:B------:R-:W0:Y:S02]  /*44c0*/  LDC.64 R6, c[0x0][0x380] ;  /* 0x0000e000ff067b82 */ /* 0x000e240000000a00 */
[----:B0-----:R-:W-:-:S05]  /*44d0*/  IMAD.WIDE.U32 R6, R5, 0x8, R6 ;  /* 0x0000000805067825 */ /* 0x001fca00078e0006 */
[----:B------:R-:W2:Y:S02]  /*44e0*/  LDG.E.64 R8, desc[UR10][R6.64] ;  /* 0x0000000a06087981 */ /* 0x000ea4000c1e1b00 */
[----:B--2---:R-:W-:-:S07]  /*44f0*/  DADD R8, R8, R12 ;  /* 0x0000000008087229 */ /* 0x004fce000000000c */
[----:B------:R0:W-:Y:S04]  /*4500*/  STG.E.64 desc[UR10][R6.64], R8 ;  /* 0x0000000806007986 */ /* 0x0001e8000c101b0a */
.L_x_73:
[----:B------:R-:W-:Y:S05]  /*4510*/  BSYNC.RECONVERGENT B1 ;  /* 0x0000000000017941 */ /* 0x000fea0003800200 */
.L_x_72:
[----:B------:R-:W1:Y:S01]  /*4520*/  S2UR UR5, SR_CgaCtaId ;  /* 0x00000000000579c3 */ /* 0x000e620000008800 */
[----:B------:R-:W-:Y:S01]  /*4530*/  UMOV UR4, 0x400 ;  /* 0x0000040000047882 */ /* 0x000fe20000000000 */
[----:B------:R-:W-:Y:S01]  /*4540*/  BSSY.RECONVERGENT B1, `(.L_x_75) ;  /* 0x0000023000017945 */ /* 0x000fe20003800200 */
[----:B-1----:R-:W-:-:S09]  /*4550*/  ULEA UR4, UR5, UR4, 0x18 ;  /* 0x0000000405047291 */ /* 0x002fd2000f8ec0ff */
[----:B------:R-:W1:Y:S02]  /*4560*/  LDS.64 R10, [UR4+0x38] ;  /* 0x00003804ff0a7984 */ /* 0x000e640008000a00 */
[----:B-1----:R-:W-:-:S14]  /*4570*/  DSETP.GT.AND P0, PT, |R10|, R2, PT ;  /* 0x000000020a00722a */ /* 0x002fdc0003f04200 */
[----:B------:R-:W-:Y:S05]  /*4580*/  @!P0 BRA `(.L_x_76) ;  /* 0x0000000000788947 */ /* 0x000fea0003800000 */
[----:B------:R-:W1:Y:S01]  /*4590*/  LDCU UR4, c[0x0][0x39c] ;  /* 0x00007380ff0477ac */ /* 0x000e620008000800 */
[----:B0-----:R-:W0:Y:S01]  /*45a0*/  LDC.64 R8, c[0x0][0x398] ;  /* 0x0000e600ff087b82 */ /* 0x001e220000000a00 */
[----:B------:R-:W-:Y:S01]  /*45b0*/  IMAD.MOV.U32 R6, RZ, RZ, 0x1 ;  /* 0x00000001ff067424 */ /* 0x000fe200078e00ff */
[----:B------:R-:W-:Y:S01]  /*45c0*/  FSETP.GEU.AND P1, PT, |R11|, 6.5827683646048100446e-37, PT ;  /* 0x036000000b00780b */ /* 0x000fe20003f2e200 */
[----:B-1----:R-:W0:Y:S04]  /*45d0*/  MUFU.RCP64H R7, UR4 ;  /* 0x0000000400077d08 */ /* 0x002e280008001800 */
        /* <DEDUP_REMOVED lines=20> */
.L_x_77:
[----:B------:R-:W0:Y:S02]  /*4720*/  LDC.64 R6, c[0x0][0x380] ;  /* 0x0000e000ff067b82 */ /* 0x000e240000000a00 */
[----:B0-----:R-:W-:-:S05]  /*4730*/  IMAD.WIDE.U32 R6, R5, 0x8, R6 ;  /* 0x0000000805067825 */ /* 0x001fca00078e0006 */
[----:B------:R-:W2:Y:S02]  /*4740*/  LDG.E.64 R8, desc[UR10][R6.64] ;  /* 0x0000000a06087981 */ /* 0x000ea4000c1e1b00 */
[----:B--2---:R-:W-:-:S07]  /*4750*/  DADD R8, R8, R12 ;  /* 0x0000000008087229 */ /* 0x004fce000000000c */
[----:B------:R1:W-:Y:S04]  /*4760*/  STG.E.64 desc[UR10][R6.64], R8 ;  /* 0x0000000806007986 */ /* 0x0003e8000c101b0a */
.L_x_76:
[----:B------:R-:W-:Y:S05]  /*4770*/  BSYNC.RECONVERGENT B1 ;  /* 0x0000000000017941 */ /* 0x000fea0003800200 */
.L_x_75:
[----:B------:R-:W2:Y:S01]  /*4780*/  S2UR UR5, SR_CgaCtaId ;  /* 0x00000000000579c3 */ /* 0x000ea20000008800 */
[----:B------:R-:W-:Y:S02]  /*4790*/  UMOV UR4, 0x400 ;  /* 0x0000040000047882 */ /* 0x000fe40000000000 */
[----:B--2---:R-:W-:-:S09]  /*47a0*/  ULEA UR4, UR5, UR4, 0x18 ;  /* 0x0000000405047291 */ /* 0x004fd2000f8ec0ff */
[----:B------:R-:W2:Y:S02]  /*47b0*/  LDS.64 R10, [UR4+0x40] ;  /* 0x00004004ff0a7984 */ /* 0x000ea40008000a00 */
[----:B--2---:R-:W-:-:S14]  /*47c0*/  DSETP.GT.AND P0, PT, |R10|, R2, PT ;  /* 0x000000020a00722a */ /* 0x004fdc0003f04200 */
[----:B------:R-:W-:Y:S05]  /*47d0*/  @!P0 EXIT ;  /* 0x000000000000894d */ /* 0x000fea0003800000 */
[----:B------:R-:W2:Y:S01]  /*47e0*/  LDCU UR4, c[0x0][0x39c] ;  /* 0x00007380ff0477ac */ /* 0x000ea20008000800 */
[----:B01----:R-:W0:Y:S01]  /*47f0*/  LDC.64 R6, c[0x0][0x398] ;  /* 0x0000e600ff067b82 */ /* 0x003e220000000a00 */
[----:B------:R-:W-:Y:S01]  /*4800*/  IMAD.MOV.U32 R2, RZ, RZ, 0x1 ;  /* 0x00000001ff027424 */ /* 0x000fe200078e00ff */
[----:B------:R-:W-:Y:S02]  /*4810*/  FSETP.GEU.AND P1, PT, |R11|, 6.5827683646048100446e-37, PT ;  /* 0x036000000b00780b */ /* 0x000fe40003f2e200 */
[----:B------:R-:W-:-:S05]  /*4820*/  MOV R5, 0x3 ;  /* 0x0000000300057802 */ /* 0x000fca0000000f00 */
[----:B------:R-:W-:Y:S01]  /*4830*/  IMAD R5, R4, R5, 0x2 ;  /* 0x0000000204057424 */ /* 0x000fe200078e0205 */
[----:B--2---:R-:W0:Y:S02]  /*4840*/  MUFU.RCP64H R3, UR4 ;  /* 0x0000000400037d08 */ /* 0x004e240008001800 */
        /* <DEDUP_REMOVED lines=18> */
.L_x_78:
[----:B------:R-:W0:Y:S02]  /*4970*/  LDC.64 R2, c[0x0][0x380] ;  /* 0x0000e000ff027b82 */ /* 0x000e240000000a00 */
[----:B0-----:R-:W-:-:S05]  /*4980*/  IMAD.WIDE.U32 R2, R5, 0x8, R2 ;  /* 0x0000000805027825 */ /* 0x001fca00078e0002 */
[----:B------:R-:W2:Y:S02]  /*4990*/  LDG.E.64 R4, desc[UR10][R2.64] ;  /* 0x0000000a02047981 */ /* 0x000ea4000c1e1b00 */
[----:B--2---:R-:W-:-:S07]  /*49a0*/  DADD R4, R4, R12 ;  /* 0x0000000004047229 */ /* 0x004fce000000000c */
[----:B------:R-:W-:Y:S01]  /*49b0*/  STG.E.64 desc[UR10][R2.64], R4 ;  /* 0x0000000402007986 */ /* 0x000fe2000c101b0a */
[----:B------:R-:W-:Y:S05]  /*49c0*/  EXIT ;  /* 0x000000000000794d */ /* 0x000fea0003800000 */
        .weak           $__internal_0_$__cuda_sm20_dblrcp_rn_slowpath_v3
        .type           $__internal_0_$__cuda_sm20_dblrcp_rn_slowpath_v3,@function
        .size           $__internal_0_$__cuda_sm20_dblrcp_rn_slowpath_v3,($__internal_1_$__cuda_sm20_div_rn_f64_full - $__internal_0_$__cuda_sm20_dblrcp_rn_slowpath_v3)
$__internal_0_$__cuda_sm20_dblrcp_rn_slowpath_v3:
[----:B------:R-:W-:Y:S01]  /*49d0*/  DSETP.GTU.AND P0, PT, |R14|, +INF , PT ;  /* 0x7ff000000e00742a */ /* 0x000fe20003f0c200 */
[----:B------:R-:W-:-:S13]  /*49e0*/  BSSY.RECONVERGENT B1, `(.L_x_79) ;  /* 0x0000023000017945 */ /* 0x000fda0003800200 */
[----:B------:R-:W-:Y:S05]  /*49f0*/  @P0 BRA `(.L_x_80) ;  /* 0x00000000007c0947 */ /* 0x000fea0003800000 */
[----:B------:R-:W-:-:S05]  /*4a00*/  LOP3.LUT R27, R15, 0x7fffffff, RZ, 0xc0, !PT ;  /* 0x7fffffff0f1b7812 */ /* 0x000fca00078ec0ff */
[----:B------:R-:W-:-:S05]  /*4a10*/  VIADD R13, R27, 0xffffffff ;  /* 0xffffffff1b0d7836 */ /* 0x000fca0000000000 */
[----:B------:R-:W-:-:S13]  /*4a20*/  ISETP.GE.U32.AND P0, PT, R13, 0x7fefffff, PT ;  /* 0x7fefffff0d00780c */ /* 0x000fda0003f06070 */
[----:B------:R-:W-:Y:S02]  /*4a30*/  @P0 LOP3.LUT R25, R15, 0x7ff00000, RZ, 0x3c, !PT ;  /* 0x7ff000000f190812 */ /* 0x000fe400078e3cff */
[----:B------:R-:W-:Y:S01]  /*4a40*/  @P0 MOV R24, RZ ;  /* 0x000000ff00180202 */ /* 0x000fe20000000f00 */
[----:B------:R-:W-:Y:S06]  /*4a50*/  @P0 BRA `(.L_x_81) ;  /* 0x00000000006c0947 */ /* 0x000fec0003800000 */
[----:B------:R-:W-:-:S13]  /*4a60*/  ISETP.GE.U32.AND P0, PT, R27, 0x1000001, PT ;  /* 0x010000011b00780c */ /* 0x000fda0003f06070 */
[----:B------:R-:W-:Y:S05]  /*4a70*/  @!P0 BRA `(.L_x_82) ;  /* 0x0000000000348947 */ /* 0x000fea0003800000 */
[----:B------:R-:W-:Y:S02]  /*4a80*/  VIADD R25, R15, 0xc0200000 ;  /* 0xc02000000f197836 */ /* 0x000fe40000000000 */
[----:B------:R-:W-:Y:S02]  /*4a90*/  IMAD.MOV.U32 R24, RZ, RZ, R14 ;  /* 0x000000ffff187224 */ /* 0x000fe400078e000e */
[----:B------:R-:W0:Y:S04]  /*4aa0*/  MUFU.RCP64H R27, R25 ;  /* 0x00000019001b7308 */ /* 0x000e280000001800 */
[----:B0-----:R-:W-:-:S08]  /*4ab0*/  DFMA R96, -R24, R26, 1 ;  /* 0x3ff000001860742b */ /* 0x001fd0000000011a */
[----:B------:R-:W-:-:S08]  /*4ac0*/  DFMA R96, R96, R96, R96 ;  /* 0x000000606060722b */ /* 0x000fd00000000060 */
[----:B------:R-:W-:-:S08]  /*4ad0*/  DFMA R96, R26, R96, R26 ;  /* 0x000000601a60722b */ /* 0x000fd0000000001a */
[----:B------:R-:W-:-:S08]  /*4ae0*/  DFMA R26, -R24, R96, 1 ;  /* 0x3ff00000181a742b */ /* 0x000fd00000000160 */
[----:B------:R-:W-:-:S08]  /*4af0*/  DFMA R26, R96, R26, R96 ;  /* 0x0000001a601a722b */ /* 0x000fd00000000060 */
[----:B------:R-:W-:-:S08]  /*4b00*/  DMUL R26, R26, 2.2250738585072013831e-308 ;  /* 0x001000001a1a7828 */ /* 0x000fd00000000000 */
[----:B------:R-:W-:-:S08]  /*4b10*/  DFMA R14, -R14, R26, 1 ;  /* 0x3ff000000e0e742b */ /* 0x000fd0000000011a */
[----:B------:R-:W-:-:S08]  /*4b20*/  DFMA R14, R14, R14, R14 ;  /* 0x0000000e0e0e722b */ /* 0x000fd0000000000e */
[----:B------:R-:W-:Y:S01]  /*4b30*/  DFMA R24, R26, R14, R26 ;  /* 0x0000000e1a18722b */ /* 0x000fe2000000001a */
[----:B------:R-:W-:Y:S10]  /*4b40*/  BRA `(.L_x_81) ;  /* 0x0000000000307947 */ /* 0x000ff40003800000 */
.L_x_82:
[----:B------:R-:W-:Y:S01]  /*4b50*/  DMUL R14, R14, 8.11296384146066816958e+31 ;  /* 0x469000000e0e7828 */ /* 0x000fe20000000000 */
[----:B------:R-:W-:-:S05]  /*4b60*/  MOV R24, R26 ;  /* 0x0000001a00187202 */ /* 0x000fca0000000f00 */
[----:B------:R-:W0:Y:S02]  /*4b70*/  MUFU.RCP64H R25, R15 ;  /* 0x0000000f00197308 */ /* 0x000e240000001800 */
[----:B0-----:R-:W-:-:S08]  /*4b80*/  DFMA R26, -R14, R24, 1 ;  /* 0x3ff000000e1a742b */ /* 0x001fd00000000118 */
[----:B------:R-:W-:-:S08]  /*4b90*/  DFMA R26, R26, R26, R26 ;  /* 0x0000001a1a1a722b */ /* 0x000fd0000000001a */
[----:B------:R-:W-:-:S08]  /*4ba0*/  DFMA R26, R24, R26, R24 ;  /* 0x0000001a181a722b */ /* 0x000fd00000000018 */
[----:B------:R-:W-:-:S08]  /*4bb0*/  DFMA R24, -R14, R26, 1 ;  /* 0x3ff000000e18742b */ /* 0x000fd0000000011a */
[----:B------:R-:W-:-:S08]  /*4bc0*/  DFMA R24, R26, R24, R26 ;  /* 0x000000181a18722b */ /* 0x000fd0000000001a */
[----:B------:R-:W-:Y:S01]  /*4bd0*/  DMUL R24, R24, 8.11296384146066816958e+31 ;  /* 0x4690000018187828 */ /* 0x000fe20000000000 */
[----:B------:R-:W-:Y:S10]  /*4be0*/  BRA `(.L_x_81) ;  /* 0x0000000000087947 */ /* 0x000ff40003800000 */
.L_x_80:
[----:B------:R-:W-:Y:S01]  /*4bf0*/  LOP3.LUT R25, R15, 0x80000, RZ, 0xfc, !PT ;  /* 0x000800000f197812 */ /* 0x000fe200078efcff */
[----:B------:R-:W-:-:S07]  /*4c00*/  IMAD.MOV.U32 R24, RZ, RZ, R14 ;  /* 0x000000ffff187224 */ /* 0x000fce00078e000e */
.L_x_81:
[----:B------:R-:W-:Y:S05]  /*4c10*/  BSYNC.RECONVERGENT B1 ;  /* 0x0000000000017941 */ /* 0x000fea0003800200 */
.L_x_79:
[----:B------:R-:W-:-:S04]  /*4c20*/  IMAD.MOV.U32 R13, RZ, RZ, 0x0 ;  /* 0x00000000ff0d7424 */ /* 0x000fc800078e00ff */
[----:B------:R-:W-:Y:S05]  /*4c30*/  RET.REL.NODEC R12 `(_Z8kernelPPPddddPKdS1_S1_S1_S1_S1_iS1_S1_S1_S1_) ;  /* 0xffffffb00cf07950 */ /* 0x000fea0003c3ffff */
        .weak           $__internal_1_$__cuda_sm20_div_rn_f64_full
        .type           $__internal_1_$__cuda_sm20_div_rn_f64_full,@function
        .size           $__internal_1_$__cuda_sm20_div_rn_f64_full,($__internal_2_$__cuda_sm20_dsqrt_rn_f64_mediumpath_v1 - $__internal_1_$__cuda_sm20_div_rn_f64_full)
$__internal_1_$__cuda_sm20_div_rn_f64_full:
[C---:B------:R-:W-:Y:S01]  /*4c40*/  FSETP.GEU.AND P0, PT, |R99|.reuse, 1.469367938527859385e-39, PT ;  /* 0x001000006300780b */ /* 0x040fe20003f0e200 */
[----:B------:R-:W-:Y:S01]  /*4c50*/  IMAD.MOV.U32 R112, RZ, RZ, 0x1 ;  /* 0x00000001ff707424 */ /* 0x000fe200078e00ff */
[----:B------:R-:W-:Y:S01]  /*4c60*/  LOP3.LUT R96, R99, 0x800fffff, RZ, 0xc0, !PT ;  /* 0x800fffff63607812 */ /* 0x000fe200078ec0ff */
[----:B------:R-:W-:Y:S01]  /*4c70*/  IMAD.MOV.U32 R114, RZ, RZ, R12 ;  /* 0x000000ffff727224 */ /* 0x000fe200078e000c */
[----:B------:R-:W-:Y:S01]  /*4c80*/  MOV R115, R11 ;  /* 0x0000000b00737202 */ /* 0x000fe20000000f00 */
[----:B------:R-:W-:Y:S01]  /*4c90*/  BSSY.RECONVERGENT B0, `(.L_x_83) ;  /* 0x0000059000007945 */ /* 0x000fe20003800200 */
[----:B------:R-:W-:Y:S01]  /*4ca0*/  LOP3.LUT R97, R96, 0x3ff00000, RZ, 0xfc, !PT ;  /* 0x3ff0000060617812 */ /* 0x000fe200078efcff */
[----:B------:R-:W-:Y:S01]  /*4cb0*/  IMAD.MOV.U32 R116, RZ, RZ, R114 ;  /* 0x000000ffff747224 */ /* 0x000fe200078e0072 */
[----:B------:R-:W-:Y:S02]  /*4cc0*/  MOV R96, R98 ;  /* 0x0000006200607202 */ /* 0x000fe40000000f00 */
[----:B------:R-:W-:-:S02]  /*4cd0*/  FSETP.GEU.AND P5, PT, |R115|, 1.469367938527859385e-39, PT ;  /* 0x001000007300780b */ /* 0x000fc40003fae200 */
[----:B------:R-:W-:Y:S01]  /*4ce0*/  LOP3.LUT R11, R115, 0x7ff00000, RZ, 0xc0, !PT ;  /* 0x7ff00000730b7812 */ /* 0x000fe200078ec0ff */
[----:B------:R-:W-:-:S06]  /*4cf0*/  @!P0 DMUL R96, R98, 8.98846567431157953865e+307 ;  /* 0x7fe0000062608828 */ /* 0x000fcc0000000000 */
[----:B------:R-:W0:Y:S04]  /*4d00*/  MUFU.RCP64H R113, R97 ;  /* 0x0000006100717308 */ /* 0x000e280000001800 */
[----:B------:R-:W-:Y:S02]  /*4d10*/  @!P5 LOP3.LUT R12, R99, 0x7ff00000, RZ, 0xc0, !PT ;  /* 0x7ff00000630cd812 */ /* 0x000fe400078ec0ff */
[----:B------:R-:W-:Y:S02]  /*4d20*/  @!P5 MOV R118, RZ ;  /* 0x000000ff0076d202 */ /* 0x000fe40000000f00 */
[----:B------:R-:W-:Y:S01]  /*4d30*/  @!P5 ISETP.GE.U32.AND P6, PT, R11, R12, PT ;  /* 0x0000000c0b00d20c */ /* 0x000fe20003fc6070 */
[----:B------:R-:W-:-:S05]  /*4d40*/  IMAD.MOV.U32 R12, RZ, RZ, 0x1ca00000 ;  /* 0x1ca00000ff0c7424 */ /* 0x000fca00078e00ff */
[----:B------:R-:W-:Y:S01]  /*4d50*/  @!P5 SEL R13, R12, 0x63400000, !P6 ;  /* 0x634000000c0dd807 */ /* 0x000fe20007000000 */
[----:B0-----:R-:W-:-:S03]  /*4d60*/  DFMA R14, R112, -R96, 1 ;  /* 0x3ff00000700e742b */ /* 0x001fc60000000860 */
[----:B------:R-:W-:-:S04]  /*4d70*/  @!P5 LOP3.LUT R13, R13, 0x80000000, R115, 0xf8, !PT ;  /* 0x800000000d0dd812 */ /* 0x000fc800078ef873 */
[----:B------:R-:W-:Y:S01]  /*4d80*/  @!P5 LOP3.LUT R119, R13, 0x100000, RZ, 0xfc, !PT ;  /* 0x001000000d77d812 */ /* 0x000fe200078efcff */
[----:B------:R-:W-:Y:S01]  /*4d90*/  IMAD.MOV.U32 R13, RZ, RZ, R11 ;  /* 0x000000ffff0d7224 */ /* 0x000fe200078e000b */
[----:B------:R-:W-:-:S08]  /*4da0*/  DFMA R14, R14, R14, R14 ;  /* 0x0000000e0e0e722b */ /* 0x000fd0000000000e */
[----:B------:R-:W-:Y:S01]  /*4db0*/  DFMA R112, R112, R14, R112 ;  /* 0x0000000e7070722b */ /* 0x000fe20000000070 */
[----:B------:R-:W-:-:S04]  /*4dc0*/  LOP3.LUT R14, R99, 0x7ff00000, RZ, 0xc0, !PT ;  /* 0x7ff00000630e7812 */ /* 0x000fc800078ec0ff */
[----:B------:R-:W-:-:S03]  /*4dd0*/  ISETP.GE.U32.AND P4, PT, R11, R14, PT ;  /* 0x0000000e0b00720c */ /* 0x000fc60003f86070 */
[----:B------:R-:W-:Y:S01]  /*4de0*/  DFMA R120, R112, -R96, 1 ;  /* 0x3ff000007078742b */ /* 0x000fe20000000860 */
[----:B------:R-:W-:Y:S02]  /*4df0*/  @!P0 LOP3.LUT R14, R97, 0x7ff00000, RZ, 0xc0, !PT ;  /* 0x7ff00000610e8812 */ /* 0x000fe400078ec0ff */
[----:B------:R-:W-:-:S04]  /*4e00*/  SEL R15, R12, 0x63400000, !P4 ;  /* 0x634000000c0f7807 */ /* 0x000fc80006000000 */
[----:B------:R-:W-:Y:S01]  /*4e10*/  LOP3.LUT R117, R15, 0x800fffff, R115, 0xf8, !PT ;  /* 0x800fffff0f757812 */ /* 0x000fe200078ef873 */
[----:B------:R-:W-:-:S05]  /*4e20*/  DFMA R120, R112, R120, R112 ;  /* 0x000000787078722b */ /* 0x000fca0000000070 */
[----:B------:R-:W-:-:S08]  /*4e30*/  @!P5 DFMA R116, R116, 2, -R118 ;  /* 0x400000007474d82b */ /* 0x000fd00000000876 */
[----:B------:R-:W-:Y:S02]  /*4e40*/  DMUL R118, R120, R116 ;  /* 0x0000007478767228 */ /* 0x000fe40000000000 */
[----:B------:R-:W-:-:S05]  /*4e50*/  @!P5 LOP3.LUT R13, R117, 0x7ff00000, RZ, 0xc0, !PT ;  /* 0x7ff00000750dd812 */ /* 0x000fca00078ec0ff */
[----:B------:R-:W-:Y:S01]  /*4e60*/  VIADD R15, R13, 0xffffffff ;  /* 0xffffffff0d0f7836 */ /* 0x000fe20000000000 */
[----:B------:R-:W-:-:S04]  /*4e70*/  DFMA R112, R118, -R96, R116 ;  /* 0x800000607670722b */ /* 0x000fc80000000074 */
[----:B------:R-:W-:Y:S02]  /*4e80*/  ISETP.GT.U32.AND P0, PT, R15, 0x7feffffe, PT ;  /* 0x7feffffe0f00780c */ /* 0x000fe40003f04070 */
[----:B------:R-:W-:Y:S02]  /*4e90*/  IADD3 R15, PT, PT, R14, -0x1, RZ ;  /* 0xffffffff0e0f7810 */ /* 0x000fe40007ffe0ff */
[----:B------:R-:W-:Y:S02]  /*4ea0*/  DFMA R112, R120, R112, R118 ;  /* 0x000000707870722b */ /* 0x000fe40000000076 */
[----:B------:R-:W-:-:S13]  /*4eb0*/  ISETP.GT.U32.OR P0, PT, R15, 0x7feffffe, P0 ;  /* 0x7feffffe0f00780c */ /* 0x000fda0000704470 */
[----:B------:R-:W-:Y:S05]  /*4ec0*/  @P0 BRA `(.L_x_84) ;  /* 0x0000000000740947 */ /* 0x000fea0003800000 */
[----:B------:R-:W-:-:S04]  /*4ed0*/  LOP3.LUT R14, R99, 0x7ff00000, RZ, 0xc0, !PT ;  /* 0x7ff00000630e7812 */ /* 0x000fc800078ec0ff */
[CC--:B------:R-:W-:Y:S02]  /*4ee0*/  ISETP.GE.U32.AND P0, PT, R11.reuse, R14.reuse, PT ;  /* 0x0000000e0b00720c */ /* 0x0c0fe40003f06070 */
[----:B------:R-:W-:Y:S02]  /*4ef0*/  VIADDMNMX R11, R11, -R14, 0xb9600000, !PT ;  /* 0xb96000000b0b7446 */ /* 0x000fe4000780090e */
[----:B------:R-:W-:Y:S02]  /*4f00*/  SEL R12, R12, 0x63400000, !P0 ;  /* 0x634000000c0c7807 */ /* 0x000fe40004000000 */
[----:B------:R-:W-:-:S05]  /*4f10*/  VIMNMX R11, PT, PT, R11, 0x46a00000, PT ;  /* 0x46a000000b0b7848 */ /* 0x000fca0003fe0100 */
[----:B------:R-:W-:Y:S01]  /*4f20*/  IMAD.IADD R11, R11, 0x1, -R12 ;  /* 0x000000010b0b7824 */ /* 0x000fe200078e0a0c */
[----:B------:R-:W-:-:S03]  /*4f30*/  MOV R12, RZ ;  /* 0x000000ff000c7202 */ /* 0x000fc60000000f00 */
[----:B------:R-:W-:-:S06]  /*4f40*/  VIADD R13, R11, 0x7fe00000 ;  /* 0x7fe000000b0d7836 */ /* 0x000fcc0000000000 */
[----:B------:R-:W-:-:S10]  /*4f50*/  DMUL R118, R112, R12 ;  /* 0x0000000c70767228 */ /* 0x000fd40000000000 */
[----:B------:R-:W-:-:S13]  /*4f60*/  FSETP.GTU.AND P0, PT, |R119|, 1.469367938527859385e-39, PT ;  /* 0x001000007700780b */ /* 0x000fda0003f0c200 */
[----:B------:R-:W-:Y:S05]  /*4f70*/  @P0 BRA `(.L_x_85) ;  /* 0x0000000000a80947 */ /* 0x000fea0003800000 */
[----:B------:R-:W-:Y:S01]  /*4f80*/  DFMA R96, R112, -R96, R116 ;  /* 0x800000607060722b */ /* 0x000fe20000000074 */
[----:B------:R-:W-:-:S09]  /*4f90*/  IMAD.MOV.U32 R12, RZ, RZ, RZ ;  /* 0x000000ffff0c7224 */ /* 0x000fd200078e00ff */
[C---:B------:R-:W-:Y:S02]  /*4fa0*/  FSETP.NEU.AND P0, PT, R97.reuse, RZ, PT ;  /* 0x000000ff6100720b */ /* 0x040fe40003f0d000 */
[----:B------:R-:W-:-:S04]  /*4fb0*/  LOP3.LUT R98, R97, 0x80000000, R99, 0x48, !PT ;  /* 0x8000000061627812 */ /* 0x000fc800078e4863 */
[----:B------:R-:W-:-:S07]  /*4fc0*/  LOP3.LUT R13, R98, R13, RZ, 0xfc, !PT ;  /* 0x0000000d620d7212 */ /* 0x000fce00078efcff */
[----:B------:R-:W-:Y:S05]  /*4fd0*/  @!P0 BRA `(.L_x_85) ;  /* 0x0000000000908947 */ /* 0x000fea0003800000 */
[----:B------:R-:W-:Y:S01]  /*4fe0*/  IMAD.MOV R15, RZ, RZ, -R11 ;  /* 0x000000ffff0f7224 */ /* 0x000fe200078e0a0b */
[----:B------:R-:W-:Y:S01]  /*4ff0*/  MOV R14, RZ ;  /* 0x000000ff000e7202 */ /* 0x000fe20000000f00 */
[----:B------:R-:W-:Y:S01]  /*5000*/  DMUL.RP R12, R112, R12 ;  /* 0x0000000c700c7228 */ /* 0x000fe20000008000 */
[----:B------:R-:W-:-:S04]  /*5010*/  IADD3 R11, PT, PT, -R11, -0x43300000, RZ ;  /* 0xbcd000000b0b7810 */ /* 0x000fc80007ffe1ff */
[----:B------:R-:W-:-:S05]  /*5020*/  DFMA R14, R118, -R14, R112 ;  /* 0x8000000e760e722b */ /* 0x000fca0000000070 */
[----:B------:R-:W-:-:S05]  /*5030*/  LOP3.LUT R98, R13, R98, RZ, 0x3c, !PT ;  /* 0x000000620d627212 */ /* 0x000fca00078e3cff */
[----:B------:R-:W-:-:S04]  /*5040*/  FSETP.NEU.AND P0, PT, |R15|, R11, PT ;  /* 0x0000000b0f00720b */ /* 0x000fc80003f0d200 */
[----:B------:R-:W-:Y:S02]  /*5050*/  FSEL R12, R12, R118, !P0 ;  /* 0x000000760c0c7208 */ /* 0x000fe40004000000 */
[----:B------:R-:W-:-:S03]  /*5060*/  FSEL R13, R98, R119, !P0 ;  /* 0x00000077620d7208 */ /* 0x000fc60004000000 */
[----:B------:R-:W-:Y:S02]  /*5070*/  IMAD.MOV.U32 R118, RZ, RZ, R12 ;  /* 0x000000ffff767224 */ /* 0x000fe400078e000c */
[----:B------:R-:W-:Y:S01]  /*5080*/  IMAD.MOV.U32 R119, RZ, RZ, R13 ;  /* 0x000000ffff777224 */ /* 0x000fe200078e000d */
[----:B------:R-:W-:Y:S06]  /*5090*/  BRA `(.L_x_85) ;  /* 0x0000000000607947 */ /* 0x000fec0003800000 */
.L_x_84:
[----:B------:R-:W-:-:S14]  /*50a0*/  DSETP.NAN.AND P0, PT, R114, R114, PT ;  /* 0x000000727200722a */ /* 0x000fdc0003f08000 */
[----:B------:R-:W-:Y:S05]  /*50b0*/  @P0 BRA `(.L_x_86) ;  /* 0x00000000004c0947 */ /* 0x000fea0003800000 */
[----:B------:R-:W-:-:S14]  /*50c0*/  DSETP.NAN.AND P0, PT, R98, R98, PT ;  /* 0x000000626200722a */ /* 0x000fdc0003f08000 */
[----:B------:R-:W-:Y:S05]  /*50d0*/  @P0 BRA `(.L_x_87) ;  /* 0x0000000000340947 */ /* 0x000fea0003800000 */
[----:B------:R-:W-:Y:S01]  /*50e0*/  ISETP.NE.AND P0, PT, R13, R14, PT ;  /* 0x0000000e0d00720c */ /* 0x000fe20003f05270 */
[----:B------:R-:W-:Y:S01]  /*50f0*/  IMAD.MOV.U32 R119, RZ, RZ, -0x80000 ;  /* 0xfff80000ff777424 */ /* 0x000fe200078e00ff */
[----:B------:R-:W-:-:S11]  /*5100*/  MOV R118, 0x0 ;  /* 0x0000000000767802 */ /* 0x000fd60000000f00 */
[----:B------:R-:W-:Y:S05]  /*5110*/  @!P0 BRA `(.L_x_85) ;  /* 0x0000000000408947 */ /* 0x000fea0003800000 */
[----:B------:R-:W-:Y:S02]  /*5120*/  ISETP.NE.AND P0, PT, R13, 0x7ff00000, PT ;  /* 0x7ff000000d00780c */ /* 0x000fe40003f05270 */
[----:B------:R-:W-:Y:S02]  /*5130*/  LOP3.LUT R99, R115, 0x80000000, R99, 0x48, !PT ;  /* 0x8000000073637812 */ /* 0x000fe400078e4863 */
[----:B------:R-:W-:-:S13]  /*5140*/  ISETP.EQ.OR P0, PT, R14, RZ, !P0 ;  /* 0x000000ff0e00720c */ /* 0x000fda0004702670 */
[----:B------:R-:W-:Y:S01]  /*5150*/  @P0 LOP3.LUT R11, R99, 0x7ff00000, RZ, 0xfc, !PT ;  /* 0x7ff00000630b0812 */ /* 0x000fe200078efcff */
[----:B------:R-:W-:Y:S01]  /*5160*/  @!P0 IMAD.MOV.U32 R118, RZ, RZ, RZ ;  /* 0x000000ffff768224 */ /* 0x000fe200078e00ff */
[----:B------:R-:W-:Y:S01]  /*5170*/  @!P0 MOV R119, R99 ;  /* 0x0000006300778202 */ /* 0x000fe20000000f00 */
[----:B------:R-:W-:Y:S02]  /*5180*/  @P0 IMAD.MOV.U32 R118, RZ, RZ, RZ ;  /* 0x000000ffff760224 */ /* 0x000fe400078e00ff */
[----:B------:R-:W-:Y:S01]  /*5190*/  @P0 IMAD.MOV.U32 R119, RZ, RZ, R11 ;  /* 0x000000ffff770224 */ /* 0x000fe200078e000b */
[----:B------:R-:W-:Y:S06]  /*51a0*/  BRA `(.L_x_85) ;  /* 0x00000000001c7947 */ /* 0x000fec0003800000 */
.L_x_87:
[----:B------:R-:W-:Y:S02]  /*51b0*/  LOP3.LUT R11, R99, 0x80000, RZ, 0xfc, !PT ;  /* 0x00080000630b7812 */ /* 0x000fe400078efcff */
[----:B------:R-:W-:-:S03]  /*51c0*/  MOV R118, R98 ;  /* 0x0000006200767202 */ /* 0x000fc60000000f00 */
[----:B------:R-:W-:Y:S01]  /*51d0*/  IMAD.MOV.U32 R119, RZ, RZ, R11 ;  /* 0x000000ffff777224 */ /* 0x000fe200078e000b */
[----:B------:R-:W-:Y:S06]  /*51e0*/  BRA `(.L_x_85) ;  /* 0x00000000000c7947 */ /* 0x000fec0003800000 */
.L_x_86:
[----:B------:R-:W-:Y:S01]  /*51f0*/  LOP3.LUT R11, R115, 0x80000, RZ, 0xfc, !PT ;  /* 0x00080000730b7812 */ /* 0x000fe200078efcff */
[----:B------:R-:W-:-:S03]  /*5200*/  IMAD.MOV.U32 R118, RZ, RZ, R114 ;  /* 0x000000ffff767224 */ /* 0x000fc600078e0072 */
[----:B------:R-:W-:-:S07]  /*5210*/  MOV R119, R11 ;  /* 0x0000000b00777202 */ /* 0x000fce0000000f00 */
.L_x_85:
[----:B------:R-:W-:Y:S05]  /*5220*/  BSYNC.RECONVERGENT B0 ;  /* 0x0000000000007941 */ /* 0x000fea0003800200 */
.L_x_83:
[----:B------:R-:W-:Y:S01]  /*5230*/  MOV R14, R10 ;  /* 0x0000000a000e7202 */ /* 0x000fe20000000f00 */
[----:B------:R-:W-:Y:S02]  /*5240*/  IMAD.MOV.U32 R15, RZ, RZ, 0x0 ;  /* 0x00000000ff0f7424 */ /* 0x000fe400078e00ff */
[----:B------:R-:W-:Y:S02]  /*5250*/  IMAD.MOV.U32 R12, RZ, RZ, R118 ;  /* 0x000000ffff0c7224 */ /* 0x000fe400078e0076 */
[----:B------:R-:W-:Y:S01]  /*5260*/  IMAD.MOV.U32 R11, RZ, RZ, R119 ;  /* 0x000000ffff0b7224 */ /* 0x000fe200078e0077 */
[----:B------:R-:W-:Y:S06]  /*5270*/  RET.REL.NODEC R14 `(_Z8kernelPPPddddPKdS1_S1_S1_S1_S1_iS1_S1_S1_S1_) ;  /* 0xffffffac0e607950 */ /* 0x000fec0003c3ffff */
        .weak           $__internal_2_$__cuda_sm20_dsqrt_rn_f64_mediumpath_v1
        .type           $__internal_2_$__cuda_sm20_dsqrt_rn_f64_mediumpath_v1,@function
        .size           $__internal_2_$__cuda_sm20_dsqrt_rn_f64_mediumpath_v1,($_Z8kernelPPPddddPKdS1_S1_S1_S1_S1_iS1_S1_S1_S1_$__internal_accurate_pow - $__internal_2_$__cuda_sm20_dsqrt_rn_f64_mediumpath_v1)
$__internal_2_$__cuda_sm20_dsqrt_rn_f64_mediumpath_v1:
[----:B------:R-:W-:Y:S01]  /*5280*/  ISETP.GE.U32.AND P0, PT, R10, -0x3400000, PT ;  /* 0xfcc000000a00780c */ /* 0x000fe20003f06070 */
[----:B------:R-:W-:Y:S01]  /*5290*/  BSSY.RECONVERGENT B1, `(.L_x_88) ;  /* 0x0000028000017945 */ /* 0x000fe20003800200 */
[----:B------:R-:W-:Y:S01]  /*52a0*/  MOV R11, R15 ;  /* 0x0000000f000b7202 */ /* 0x000fe20000000f00 */
[----:B------:R-:W-:Y:S02]  /*52b0*/  IMAD.MOV.U32 R10, RZ, RZ, R14 ;  /* 0x000000ffff0a7224 */ /* 0x000fe400078e000e */
[----:B------:R-:W-:Y:S01]  /*52c0*/  IMAD.MOV.U32 R15, RZ, RZ, R16 ;  /* 0x000000ffff0f7224 */ /* 0x000fe200078e0010 */
[----:B------:R-:W-:Y:S01]  /*52d0*/  MOV R16, R20 ;  /* 0x0000001400107202 */ /* 0x000fe20000000f00 */
[----:B------:R-:W-:-:S06]  /*52e0*/  IMAD.MOV.U32 R14, RZ, RZ, R5 ;  /* 0x000000ffff0e7224 */ /* 0x000fcc00078e0005 */
[----:B------:R-:W-:Y:S05]  /*52f0*/  @!P0 BRA `(.L_x_89) ;  /* 0x0000000000208947 */ /* 0x000fea0003800000 */
[----:B------:R-:W-:-:S10]  /*5300*/  DFMA.RM R10, R10, R14, R16 ;  /* 0x0000000e0a0a722b */ /* 0x000fd40000004010 */
[----:B------:R-:W-:-:S05]  /*5310*/  IADD3 R14, P0, PT, R10, 0x1, RZ ;  /* 0x000000010a0e7810 */ /* 0x000fca0007f1e0ff */
[----:B------:R-:W-:-:S06]  /*5320*/  IMAD.X R15, RZ, RZ, R11, P0 ;  /* 0x000000ffff0f7224 */ /* 0x000fcc00000e060b */
[----:B------:R-:W-:-:S08]  /*5330*/  DFMA.RP R12, -R10, R14, R12 ;  /* 0x0000000e0a0c722b */ /* 0x000fd0000000810c */
[----:B------:R-:W-:-:S06]  /*5340*/  DSETP.GT.AND P0, PT, R12, RZ, PT ;  /* 0x000000ff0c00722a */ /* 0x000fcc0003f04000 */
[----:B------:R-:W-:Y:S02]  /*5350*/  FSEL R10, R14, R10, P0 ;  /* 0x0000000a0e0a7208 */ /* 0x000fe40000000000 */
[----:B------:R-:W-:Y:S01]  /*5360*/  FSEL R11, R15, R11, P0 ;  /* 0x0000000b0f0b7208 */ /* 0x000fe20000000000 */
[----:B------:R-:W-:Y:S06]  /*5370*/  BRA `(.L_x_90) ;  /* 0x0000000000647947 */ /* 0x000fec0003800000 */
.L_x_89:
[----:B------:R-:W-:-:S14]  /*5380*/  DSETP.NE.AND P0, PT, R12, RZ, PT ;  /* 0x000000ff0c00722a */ /* 0x000fdc0003f05000 */
[----:B------:R-:W-:Y:S05]  /*5390*/  @!P0 BRA `(.L_x_91) ;  /* 0x0000000000588947 */ /* 0x000fea0003800000 */
[----:B------:R-:W-:-:S13]  /*53a0*/  ISETP.GE.AND P0, PT, R13, RZ, PT ;  /* 0x000000ff0d00720c */ /* 0x000fda0003f06270 */
[----:B------:R-:W-:Y:S01]  /*53b0*/  @!P0 IMAD.MOV.U32 R10, RZ, RZ, 0x0 ;  /* 0x00000000ff0a8424 */ /* 0x000fe200078e00ff */
[----:B------:R-:W-:Y:S01]  /*53c0*/  @!P0 MOV R11, 0xfff80000 ;  /* 0xfff80000000b8802 */ /* 0x000fe20000000f00 */
[----:B------:R-:W-:Y:S06]  /*53d0*/  @!P0 BRA `(.L_x_90) ;  /* 0x00000000004c8947 */ /* 0x000fec0003800000 */
[----:B------:R-:W-:-:S13]  /*53e0*/  ISETP.GT.AND P0, PT, R13, 0x7fefffff, PT ;  /* 0x7fefffff0d00780c */ /* 0x000fda0003f04270 */
[----:B------:R-:W-:Y:S05]  /*53f0*/  @P0 BRA `(.L_x_91) ;  /* 0x0000000000400947 */ /* 0x000fea0003800000 */
[----:B------:R-:W-:Y:S01]  /*5400*/  DMUL R10, R12, 8.11296384146066816958e+31 ;  /* 0x469000000c0a7828 */ /* 0x000fe20000000000 */
[----:B------:R-:W-:Y:S01]  /*5410*/  IMAD.MOV.U32 R16, RZ, RZ, 0x0 ;  /* 0x00000000ff107424 */ /* 0x000fe200078e00ff */
[----:B------:R-:W-:Y:S01]  /*5420*/  MOV R17, 0x3fd80000 ;  /* 0x3fd8000000117802 */ /* 0x000fe20000000f00 */
[----:B------:R-:W-:-:S03]  /*5430*/  IMAD.MOV.U32 R12, RZ, RZ, RZ ;  /* 0x000000ffff0c7224 */ /* 0x000fc600078e00ff */
[----:B------:R-:W0:Y:S03]  /*5440*/  MUFU.RSQ64H R13, R11 ;  /* 0x0000000b000d7308 */ /* 0x000e260000001c00 */
[----:B0-----:R-:W-:-:S08]  /*5450*/  DMUL R14, R12, R12 ;  /* 0x0000000c0c0e7228 */ /* 0x001fd00000000000 */
[----:B------:R-:W-:-:S08]  /*5460*/  DFMA R14, R10, -R14, 1 ;  /* 0x3ff000000a0e742b */ /* 0x000fd0000000080e */
[----:B------:R-:W-:Y:S02]  /*5470*/  DFMA R16, R14, R16, 0.5 ;  /* 0x3fe000000e10742b */ /* 0x000fe40000000010 */
[----:B------:R-:W-:-:S08]  /*5480*/  DMUL R14, R12, R14 ;  /* 0x0000000e0c0e7228 */ /* 0x000fd00000000000 */
[----:B------:R-:W-:-:S08]  /*5490*/  DFMA R14, R16, R14, R12 ;  /* 0x0000000e100e722b */ /* 0x000fd0000000000c */
[----:B------:R-:W-:Y:S02]  /*54a0*/  DMUL R12, R10, R14 ;  /* 0x0000000e0a0c7228 */ /* 0x000fe40000000000 */
[----:B------:R-:W-:-:S06]  /*54b0*/  VIADD R15, R15, 0xfff00000 ;  /* 0xfff000000f0f7836 */ /* 0x000fcc0000000000 */
[----:B------:R-:W-:-:S08]  /*54c0*/  DFMA R16, R12, -R12, R10 ;  /* 0x8000000c0c10722b */ /* 0x000fd0000000000a */
[----:B------:R-:W-:-:S10]  /*54d0*/  DFMA R10, R14, R16, R12 ;  /* 0x000000100e0a722b */ /* 0x000fd4000000000c */
[----:B------:R-:W-:Y:S01]  /*54e0*/  VIADD R11, R11, 0xfcb00000 ;  /* 0xfcb000000b0b7836 */ /* 0x000fe20000000000 */
[----:B------:R-:W-:Y:S06]  /*54f0*/  BRA `(.L_x_90) ;  /* 0x0000000000047947 */ /* 0x000fec0003800000 */
.L_x_91:
[----:B------:R-:W-:-:S11]  /*5500*/  DADD R10, R12, R12 ;  /* 0x000000000c0a7229 */ /* 0x000fd6000000000c */
.L_x_90:
[----:B------:R-:W-:Y:S05]  /*5510*/  BSYNC.RECONVERGENT B1 ;  /* 0x0000000000017941 */ /* 0x000fea0003800200 */
.L_x_88:
[----:B------:R-:W-:Y:S01]  /*5520*/  IMAD.MOV.U32 R5, RZ, RZ, 0x0 ;  /* 0x00000000ff057424 */ /* 0x000fe200078e00ff */
[----:B------:R-:W-:Y:S01]  /*5530*/  MOV R16, R10 ;  /* 0x0000000a00107202 */ /* 0x000fe20000000f00 */
[----:B------:R-:W-:Y:S02]  /*5540*/  IMAD.MOV.U32 R17, RZ, RZ, R11 ;  /* 0x000000ffff117224 */ /* 0x000fe400078e000b */
[----:B------:R-:W-:Y:S05]  /*5550*/  RET.REL.NODEC R4 `(_Z8kernelPPPddddPKdS1_S1_S1_S1_S1_iS1_S1_S1_S1_) ;  /* 0xffffffa804a87950 */ /* 0x000fea0003c3ffff */
        .type           $_Z8kernelPPPddddPKdS1_S1_S1_S1_S1_iS1_S1_S1_S1_$__internal_accurate_pow,@function
        .size           $_Z8kernelPPPddddPKdS1_S1_S1_S1_S1_iS1_S1_S1_S1_$__internal_accurate_pow,(.L_x_97 - $_Z8kernelPPPddddPKdS1_S1_S1_S1_S1_iS1_S1_S1_S1_$__internal_accurate_pow)
$_Z8kernelPPPddddPKdS1_S1_S1_S1_S1_iS1_S1_S1_S1_$__internal_accurate_pow:
[----:B------:R-:W-:Y:S01]  /*5560*/  ISETP.GT.U32.AND P0, PT, R15, 0xfffff, PT ;  /* 0x000fffff0f00780c */ /* 0x000fe20003f04070 */
[----:B------:R-:W-:Y:S01]  /*5570*/  IMAD.MOV.U32 R11, RZ, RZ, R15 ;  /* 0x000000ffff0b7224 */ /* 0x000fe200078e000f */
[----:B------:R-:W-:Y:S01]  /*5580*/  MOV R10, R20 ;  /* 0x00000014000a7202 */ /* 0x000fe20000000f00 */
[----:B------:R-:W-:Y:S01]  /*5590*/  IMAD.MOV.U32 R24, RZ, RZ, RZ ;  /* 0x000000ffff187224 */ /* 0x000fe200078e00ff */
[----:B------:R-:W-:Y:S01]  /*55a0*/  MOV R97, 0x3ed0f5d2 ;  /* 0x3ed0f5d200617802 */ /* 0x000fe20000000f00 */
[----:B------:R-:W-:Y:S01]  /*55b0*/  IMAD.MOV.U32 R96, RZ, RZ, 0x41ad3b5a ;  /* 0x41ad3b5aff607424 */ /* 0x000fe200078e00ff */
[----:B------:R-:W-:Y:S01]  /*55c0*/  UMOV UR6, 0x7d2cafe2 ;  /* 0x7d2cafe200067882 */ /* 0x000fe20000000000 */
[----:B------:R-:W-:Y:S01]  /*55d0*/  UMOV UR7, 0x3eb0f5ff ;  /* 0x3eb0f5ff00077882 */ /* 0x000fe20000000000 */
[----:B------:R-:W-:Y:S01]  /*55e0*/  UMOV UR16, 0xfefa39ef ;  /* 0xfefa39ef00107882 */ /* 0x000fe20000000000 */
[----:B------:R-:W-:-:S04]  /*55f0*/  UMOV UR17, 0x3fe62e42 ;  /* 0x3fe62e4200117882 */ /* 0x000fc80000000000 */
[----:B------:R-:W-:Y:S01]  /*5600*/  @!P0 DMUL R108, R10, 1.80143985094819840000e+16 ;  /* 0x435000000a6c8828 */ /* 0x000fe20000000000 */
[--C-:B------:R-:W-:Y:S01]  /*5610*/  IMAD.MOV.U32 R10, RZ, RZ, R15.reuse ;  /* 0x000000ffff0a7224 */ /* 0x100fe200078e000f */
[----:B------:R-:W-:-:S08]  /*5620*/  SHF.R.U32.HI R15, RZ, 0x14, R15 ;  /* 0x00000014ff0f7819 */ /* 0x000fd0000001160f */
[----:B------:R-:W-:Y:S01]  /*5630*/  @!P0 MOV R10, R109 ;  /* 0x0000006d000a8202 */ /* 0x000fe20000000f00 */
[----:B------:R-:W-:Y:S01]  /*5640*/  @!P0 IMAD.MOV.U32 R20, RZ, RZ, R108 ;  /* 0x000000ffff148224 */ /* 0x000fe200078e006c */
[----:B------:R-:W-:Y:S02]  /*5650*/  @!P0 LEA.HI R15, R109, 0xffffffca, RZ, 0xc ;  /* 0xffffffca6d0f8811 */ /* 0x000fe400078f60ff */
[----:B------:R-:W-:-:S04]  /*5660*/  LOP3.LUT R10, R10, 0x800fffff, RZ, 0xc0, !PT ;  /* 0x800fffff0a0a7812 */ /* 0x000fc800078ec0ff */
[----:B------:R-:W-:-:S04]  /*5670*/  LOP3.LUT R21, R10, 0x3ff00000, RZ, 0xfc, !PT ;  /* 0x3ff000000a157812 */ /* 0x000fc800078efcff */
[----:B------:R-:W-:-:S13]  /*5680*/  ISETP.GE.U32.AND P4, PT, R21, 0x3ff6a09f, PT ;  /* 0x3ff6a09f1500780c */ /* 0x000fda0003f86070 */
[----:B------:R-:W-:-:S05]  /*5690*/  @P4 VIADD R11, R21, 0xfff00000 ;  /* 0xfff00000150b4836 */ /* 0x000fca0000000000 */
[----:B------:R-:W-:-:S06]  /*56a0*/  @P4 MOV R21, R11 ;  /* 0x0000000b00154202 */ /* 0x000fcc0000000f00 */
[C---:B------:R-:W-:Y:S02]  /*56b0*/  DADD R12, R20.reuse, 1 ;  /* 0x3ff00000140c7429 */ /* 0x040fe40000000000 */
[----:B------:R-:W-:-:S04]  /*56c0*/  DADD R20, R20, -1 ;  /* 0xbff0000014147429 */ /* 0x000fc80000000000 */
[----:B------:R-:W0:Y:S02]  /*56d0*/  MUFU.RCP64H R25, R13 ;  /* 0x0000000d00197308 */ /* 0x000e240000001800 */
[----:B0-----:R-:W-:-:S08]  /*56e0*/  DFMA R10, -R12, R24, 1 ;  /* 0x3ff000000c0a742b */ /* 0x001fd00000000118 */
[----:B------:R-:W-:-:S08]  /*56f0*/  DFMA R10, R10, R10, R10 ;  /* 0x0000000a0a0a722b */ /* 0x000fd0000000000a */
[----:B------:R-:W-:-:S08]  /*5700*/  DFMA R24, R24, R10, R24 ;  /* 0x0000000a1818722b */ /* 0x000fd00000000018 */
[----:B------:R-:W-:-:S08]  /*5710*/  DMUL R10, R20, R24 ;  /* 0x00000018140a7228 */ /* 0x000fd00000000000 */
[----:B------:R-:W-:-:S08]  /*5720*/  DFMA R10, R20, R24, R10 ;  /* 0x00000018140a722b */ /* 0x000fd0000000000a */
[----:B------:R-:W-:Y:S02]  /*5730*/  DMUL R26, R10, R10 ;  /* 0x0000000a0a1a7228 */ /* 0x000fe40000000000 */
[----:B------:R-:W-:-:S06]  /*5740*/  DADD R98, R20, -R10 ;  /* 0x0000000014627229 */ /* 0x000fcc000000080a */
[----:B------:R-:W-:Y:S01]  /*5750*/  DFMA R12, R26, UR6, R96 ;  /* 0x000000061a0c7c2b */ /* 0x000fe20008000060 */
[----:B------:R-:W-:Y:S01]  /*5760*/  UMOV UR6, 0x75488a3f ;  /* 0x75488a3f00067882 */ /* 0x000fe20000000000 */
[----:B------:R-:W-:Y:S01]  /*5770*/  UMOV UR7, 0x3ef3b20a ;  /* 0x3ef3b20a00077882 */ /* 0x000fe20000000000 */
[----:B------:R-:W-:-:S05]  /*5780*/  DADD R98, R98, R98 ;  /* 0x0000000062627229 */ /* 0x000fca0000000062 */
[----:B------:R-:W-:Y:S01]  /*5790*/  DFMA R12, R26, R12, UR6 ;  /* 0x000000061a0c7e2b */ /* 0x000fe2000800000c */
[----:B------:R-:W-:Y:S01]  /*57a0*/  UMOV UR6, 0xe4faecd5 ;  /* 0xe4faecd500067882 */ /* 0x000fe20000000000 */
[----:B------:R-:W-:Y:S01]  /*57b0*/  UMOV UR7, 0x3f1745cd ;  /* 0x3f1745cd00077882 */ /* 0x000fe20000000000 */
[-C--:B------:R-:W-:Y:S02]  /*57c0*/  DFMA R98, R20, -R10.reuse, R98 ;  /* 0x8000000a1462722b */ /* 0x080fe40000000062 */
[----:B------:R-:W-:-:S03]  /*57d0*/  DMUL R20, R10, R10 ;  /* 0x0000000a0a147228 */ /* 0x000fc60000000000 */
[----:B------:R-:W-:Y:S01]  /*57e0*/  DFMA R12, R26, R12, UR6 ;  /* 0x000000061a0c7e2b */ /* 0x000fe2000800000c */
[----:B------:R-:W-:Y:S01]  /*57f0*/  UMOV UR6, 0x258a578b ;  /* 0x258a578b00067882 */ /* 0x000fe20000000000 */
[----:B------:R-:W-:Y:S01]  /*5800*/  UMOV UR7, 0x3f3c71c7 ;  /* 0x3f3c71c700077882 */ /* 0x000fe20000000000 */
[----:B------:R-:W-:Y:S02]  /*5810*/  DMUL R24, R24, R98 ;  /* 0x0000006218187228 */ /* 0x000fe40000000000 */
[----:B------:R-:W-:-:S03]  /*5820*/  DFMA R98, R10, R10, -R20 ;  /* 0x0000000a0a62722b */ /* 0x000fc60000000814 */
[----:B------:R-:W-:Y:S01]  /*5830*/  DFMA R12, R26, R12, UR6 ;  /* 0x000000061a0c7e2b */ /* 0x000fe2000800000c */
[----:B------:R-:W-:Y:S01]  /*5840*/  UMOV UR6, 0x9242b910 ;  /* 0x9242b91000067882 */ /* 0x000fe20000000000 */
[----:B------:R-:W-:-:S06]  /*5850*/  UMOV UR7, 0x3f624924 ;  /* 0x3f62492400077882 */ /* 0x000fcc0000000000 */
[----:B------:R-:W-:Y:S01]  /*5860*/  DFMA R12, R26, R12, UR6 ;  /* 0x000000061a0c7e2b */ /* 0x000fe2000800000c */
[----:B------:R-:W-:Y:S01]  /*5870*/  UMOV UR6, 0x99999dfb ;  /* 0x99999dfb00067882 */ /* 0x000fe20000000000 */
[----:B------:R-:W-:-:S06]  /*5880*/  UMOV UR7, 0x3f899999 ;  /* 0x3f89999900077882 */ /* 0x000fcc0000000000 */
[----:B------:R-:W-:Y:S01]  /*5890*/  DFMA R96, R26, R12, UR6 ;  /* 0x000000061a607e2b */ /* 0x000fe2000800000c */
[----:B------:R-:W-:Y:S01]  /*58a0*/  UMOV UR6, 0x55555555 ;  /* 0x5555555500067882 */ /* 0x000fe20000000000 */
[----:B------:R-:W-:-:S06]  /*58b0*/  UMOV UR7, 0x3fb55555 ;  /* 0x3fb5555500077882 */ /* 0x000fcc0000000000 */
[----:B------:R-:W-:-:S08]  /*58c0*/  DFMA R12, R26, R96, UR6 ;  /* 0x000000061a0c7e2b */ /* 0x000fd00008000060 */
[----:B------:R-:W-:Y:S01]  /*58d0*/  DADD R110, -R12, UR6 ;  /* 0x000000060c6e7e29 */ /* 0x000fe20008000100 */
[----:B------:R-:W-:Y:S01]  /*58e0*/  UMOV UR6, 0xb9e7b0 ;  /* 0x00b9e7b000067882 */ /* 0x000fe20000000000 */
[----:B------:R-:W-:-:S06]  /*58f0*/  UMOV UR7, 0x3c46a4cb ;  /* 0x3c46a4cb00077882 */ /* 0x000fcc0000000000 */
[----:B------:R-:W-:Y:S02]  /*5900*/  DFMA R96, R26, R96, R110 ;  /* 0x000000601a60722b */ /* 0x000fe4000000006e */
[----:B------:R-:W-:Y:S01]  /*5910*/  DMUL R26, R10, R20 ;  /* 0x000000140a1a7228 */ /* 0x000fe20000000000 */
[----:B------:R-:W-:Y:S02]  /*5920*/  VIADD R111, R25, 0x100000 ;  /* 0x00100000196f7836 */ /* 0x000fe40000000000 */
[----:B------:R-:W-:-:S03]  /*5930*/  IMAD.MOV.U32 R110, RZ, RZ, R24 ;  /* 0x000000ffff6e7224 */ /* 0x000fc600078e0018 */
[----:B------:R-:W-:Y:S01]  /*5940*/  DADD R96, R96, -UR6 ;  /* 0x8000000660607e29 */ /* 0x000fe20008000000 */
[----:B------:R-:W-:Y:S01]  /*5950*/  UMOV UR6, 0x80000000 ;  /* 0x8000000000067882 */ /* 0x000fe20000000000 */
[C---:B------:R-:W-:Y:S01]  /*5960*/  DFMA R112, R10.reuse, R20, -R26 ;  /* 0x000000140a70722b */ /* 0x040fe2000000081a */
[----:B------:R-:W-:Y:S01]  /*5970*/  UMOV UR7, 0x43300000 ;  /* 0x4330000000077882 */ /* 0x000fe20000000000 */
[----:B------:R-:W-:-:S04]  /*5980*/  DFMA R110, R10, R110, R98 ;  /* 0x0000006e0a6e722b */ /* 0x000fc80000000062 */
[----:B------:R-:W-:Y:S02]  /*5990*/  DADD R98, R12, R96 ;  /* 0x000000000c627229 */ /* 0x000fe40000000060 */
[----:B------:R-:W-:-:S06]  /*59a0*/  DFMA R112, R24, R20, R112 ;  /* 0x000000141870722b */ /* 0x000fcc0000000070 */
[----:B------:R-:W-:Y:S02]  /*59b0*/  DMUL R20, R98, R26 ;  /* 0x0000001a62147228 */ /* 0x000fe40000000000 */
[----:B------:R-:W-:Y:S02]  /*59c0*/  DFMA R110, R10, R110, R112 ;  /* 0x0000006e0a6e722b */ /* 0x000fe40000000070 */
[----:B------:R-:W-:-:S04]  /*59d0*/  DADD R12, R12, -R98 ;  /* 0x000000000c0c7229 */ /* 0x000fc80000000862 */
[----:B------:R-:W-:-:S04]  /*59e0*/  DFMA R112, R98, R26, -R20 ;  /* 0x0000001a6270722b */ /* 0x000fc80000000814 */
[----:B------:R-:W-:-:S04]  /*59f0*/  DADD R12, R96, R12 ;  /* 0x00000000600c7229 */ /* 0x000fc8000000000c */
[----:B------:R-:W-:-:S08]  /*5a00*/  DFMA R110, R98, R110, R112 ;  /* 0x0000006e626e722b */ /* 0x000fd00000000070 */
[----:B------:R-:W-:-:S08]  /*5a10*/  DFMA R110, R12, R26, R110 ;  /* 0x0000001a0c6e722b */ /* 0x000fd0000000006e */
[----:B------:R-:W-:-:S08]  /*5a20*/  DADD R26, R20, R110 ;  /* 0x00000000141a7229 */ /* 0x000fd0000000006e */
[--C-:B------:R-:W-:Y:S02]  /*5a30*/  DADD R12, R10, R26.reuse ;  /* 0x000000000a0c7229 */ /* 0x100fe4000000001a */
[----:B------:R-:W-:-:S06]  /*5a40*/  DADD R20, R20, -R26 ;  /* 0x0000000014147229 */ /* 0x000fcc000000081a */
[----:B------:R-:W-:Y:S02]  /*5a50*/  DADD R10, R10, -R12 ;  /* 0x000000000a0a7229 */ /* 0x000fe4000000080c */
[----:B------:R-:W-:-:S06]  /*5a60*/  DADD R20, R110, R20 ;  /* 0x000000006e147229 */ /* 0x000fcc0000000014 */
[----:B------:R-:W-:-:S08]  /*5a70*/  DADD R10, R26, R10 ;  /* 0x000000001a0a7229 */ /* 0x000fd0000000000a */
[----:B------:R-:W-:Y:S01]  /*5a80*/  DADD R10, R20, R10 ;  /* 0x00000000140a7229 */ /* 0x000fe2000000000a */
[C---:B------:R-:W-:Y:S01]  /*5a90*/  IADD3 R20, PT, PT, R15.reuse, -0x3ff, RZ ;  /* 0xfffffc010f147810 */ /* 0x040fe20007ffe0ff */
[----:B------:R-:W-:Y:S02]  /*5aa0*/  @P4 VIADD R20, R15, 0xfffffc02 ;  /* 0xfffffc020f144836 */ /* 0x000fe40000000000 */
[----:B------:R-:W-:-:S04]  /*5ab0*/  IMAD.MOV.U32 R21, RZ, RZ, 0x43300000 ;  /* 0x43300000ff157424 */ /* 0x000fc800078e00ff */
[----:B------:R-:W-:Y:S01]  /*5ac0*/  DADD R10, R24, R10 ;  /* 0x00000000180a7229 */ /* 0x000fe2000000000a */
[----:B------:R-:W-:-:S06]  /*5ad0*/  LOP3.LUT R20, R20, 0x80000000, RZ, 0x3c, !PT ;  /* 0x8000000014147812 */ /* 0x000fcc00078e3cff */
[----:B------:R-:W-:Y:S01]  /*5ae0*/  DADD R24, R20, -UR6 ;  /* 0x8000000614187e29 */ /* 0x000fe20008000000 */
[----:B------:R-:W-:Y:S01]  /*5af0*/  UMOV UR6, 0xfefa39ef ;  /* 0xfefa39ef00067882 */ /* 0x000fe20000000000 */
[----:B------:R-:W-:Y:S01]  /*5b00*/  DADD R20, R12, R10 ;  /* 0x000000000c147229 */ /* 0x000fe2000000000a */
[----:B------:R-:W-:-:S07]  /*5b10*/  UMOV UR7, 0x3fe62e42 ;  /* 0x3fe62e4200077882 */ /* 0x000fce0000000000 */
[--C-:B------:R-:W-:Y:S01]  /*5b20*/  DFMA R26, R24, UR6, R20.reuse ;  /* 0x00000006181a7c2b */ /* 0x100fe20008000014 */
[----:B------:R-:W-:Y:S01]  /*5b30*/  UMOV UR6, 0x3b39803f ;  /* 0x3b39803f00067882 */ /* 0x000fe20000000000 */
[----:B------:R-:W-:Y:S01]  /*5b40*/  DADD R12, R12, -R20 ;  /* 0x000000000c0c7229 */ /* 0x000fe20000000814 */
[----:B------:R-:W-:-:S05]  /*5b50*/  UMOV UR7, 0x3c7abc9e ;  /* 0x3c7abc9e00077882 */ /* 0x000fca0000000000 */
[----:B------:R-:W-:Y:S02]  /*5b60*/  DFMA R96, R24, -UR16, R26 ;  /* 0x8000001018607c2b */ /* 0x000fe4000800001a */
[----:B------:R-:W-:-:S06]  /*5b70*/  DADD R12, R10, R12 ;  /* 0x000000000a0c7229 */ /* 0x000fcc000000000c */
[----:B------:R-:W-:-:S08]  /*5b80*/  DADD R96, -R20, R96 ;  /* 0x0000000014607229 */ /* 0x000fd00000000160 */
[----:B------:R-:W-:-:S08]  /*5b90*/  DADD R12, R12, -R96 ;  /* 0x000000000c0c7229 */ /* 0x000fd00000000860 */
[----:B------:R-:W-:Y:S01]  /*5ba0*/  DFMA R12, R24, UR6, R12 ;  /* 0x00000006180c7c2b */ /* 0x000fe2000800000c */
[----:B------:R-:W-:Y:S02]  /*5bb0*/  USHF.L.U32 UR7, UR5, 0x1, URZ ;  /* 0x0000000105077899 */ /* 0x000fe400080006ff */
[----:B------:R-:W-:Y:S02]  /*5bc0*/  ULOP3.LUT UR6, UR5, 0xff0fffff, URZ, 0xc0, !UPT ;  /* 0xff0fffff05067892 */ /* 0x000fe4000f8ec0ff */
[----:B------:R-:W-:-:S03]  /*5bd0*/  UISETP.GT.U32.AND UP0, UPT, UR7, -0x2000001, UPT ;  /* 0xfdffffff0700788c */ /* 0x000fc6000bf04070 */
[----:B------:R-:W-:Y:S01]  /*5be0*/  DADD R20, R26, R12 ;  /* 0x000000001a147229 */ /* 0x000fe2000000000c */
[----:B------:R-:W-:-:S03]  /*5bf0*/  USEL UR7, UR6, UR5, UP0 ;  /* 0x0000000506077287 */ /* 0x000fc60008000000 */
[----:B------:R-:W-:-:S04]  /*5c00*/  UMOV UR6, UR4 ;  /* 0x0000000400067c82 */ /* 0x000fc80008000000 */
[----:B------:R-:W-:Y:S02]  /*5c10*/  DADD R26, R26, -R20 ;  /* 0x000000001a1a7229 */ /* 0x000fe40000000814 */
[----:B------:R-:W-:-:S06]  /*5c20*/  DMUL R10, R20, UR6 ;  /* 0x00000006140a7c28 */ /* 0x000fcc0008000000 */
[----:B------:R-:W-:Y:S02]  /*5c30*/  DADD R24, R12, R26 ;  /* 0x000000000c187229 */ /* 0x000fe4000000001a */
[----:B------:R-:W-:-:S08]  /*5c40*/  DFMA R20, R20, UR6, -R10 ;  /* 0x0000000614147c2b */ /* 0x000fd0000800080a */
[----:B------:R-:W-:Y:S01]  /*5c50*/  DFMA R24, R24, UR6, R20 ;  /* 0x0000000618187c2b */ /* 0x000fe20008000014 */
[----:B------:R-:W-:Y:S01]  /*5c60*/  UMOV UR6, 0x3b39803f ;  /* 0x3b39803f00067882 */ /* 0x000fe20000000000 */
[----:B------:R-:W-:Y:S01]  /*5c70*/  MOV R20, 0x652b82fe ;  /* 0x652b82fe00147802 */ /* 0x000fe20000000f00 */
[----:B------:R-:W-:Y:S01]  /*5c80*/  IMAD.MOV.U32 R21, RZ, RZ, 0x3ff71547 ;  /* 0x3ff71547ff157424 */ /* 0x000fe200078e00ff */
[----:B------:R-:W-:-:S04]  /*5c90*/  UMOV UR7, 0x3c7abc9e ;  /* 0x3c7abc9e00077882 */ /* 0x000fc80000000000 */
[----:B------:R-:W-:-:S08]  /*5ca0*/  DADD R12, R10, R24 ;  /* 0x000000000a0c7229 */ /* 0x000fd00000000018 */
[----:B------:R-:W-:Y:S02]  /*5cb0*/  DFMA R20, R12, R20, 6.75539944105574400000e+15 ;  /* 0x433800000c14742b */ /* 0x000fe40000000014 */
[----:B------:R-:W-:Y:S01]  /*5cc0*/  FSETP.GEU.AND P0, PT, |R13|, 4.1917929649353027344, PT ;  /* 0x4086232b0d00780b */ /* 0x000fe20003f0e200 */
[----:B------:R-:W-:-:S05]  /*5cd0*/  DADD R10, R10, -R12 ;  /* 0x000000000a0a7229 */ /* 0x000fca000000080c */
[----:B------:R-:W-:-:S03]  /*5ce0*/  DADD R26, R20, -6.75539944105574400000e+15 ;  /* 0xc3380000141a7429 */ /* 0x000fc60000000000 */
[----:B------:R-:W-:-:S05]  /*5cf0*/  DADD R24, R24, R10 ;  /* 0x0000000018187229 */ /* 0x000fca000000000a */
[----:B------:R-:W-:-:S08]  /*5d00*/  DFMA R96, R26, -UR16, R12 ;  /* 0x800000101a607c2b */ /* 0x000fd0000800000c */
[----:B------:R-:W-:Y:S01]  /*5d10*/  DFMA R26, R26, -UR6, R96 ;  /* 0x800000061a1a7c2b */ /* 0x000fe20008000060 */
[----:B------:R-:W-:Y:S01]  /*5d20*/  UMOV UR6, 0x69ce2bdf ;  /* 0x69ce2bdf00067882 */ /* 0x000fe20000000000 */
[----:B------:R-:W-:Y:S01]  /*5d30*/  IMAD.MOV.U32 R96, RZ, RZ, -0x35dec16 ;  /* 0xfca213eaff607424 */ /* 0x000fe200078e00ff */
[----:B------:R-:W-:Y:S01]  /*5d40*/  MOV R97, 0x3e928af3 ;  /* 0x3e928af300617802 */ /* 0x000fe20000000f00 */
[----:B------:R-:W-:-:S05]  /*5d50*/  UMOV UR7, 0x3e5ade15 ;  /* 0x3e5ade1500077882 */ /* 0x000fca0000000000 */
[----:B------:R-:W-:Y:S01]  /*5d60*/  DFMA R96, R26, UR6, R96 ;  /* 0x000000061a607c2b */ /* 0x000fe20008000060 */
        /* <DEDUP_REMOVED lines=24> */
[----:B------:R-:W-:-:S08]  /*5ef0*/  DFMA R96, R26, R96, 1 ;  /* 0x3ff000001a60742b */ /* 0x000fd00000000060 */
[----:B------:R-:W-:-:S10]  /*5f00*/  DFMA R96, R26, R96, 1 ;  /* 0x3ff000001a60742b */ /* 0x000fd40000000060 */
[----:B------:R-:W-:Y:S02]  /*5f10*/  IMAD R11, R20, 0x100000, R97 ;  /* 0x00100000140b7824 */ /* 0x000fe400078e0261 */
[----:B------:R-:W-:Y:S01]  /*5f20*/  IMAD.MOV.U32 R10, RZ, RZ, R96 ;  /* 0x000000ffff0a7224 */ /* 0x000fe200078e0060 */
[----:B------:R-:W-:Y:S06]  /*5f30*/  @!P0 BRA `(.L_x_92) ;  /* 0x0000000000348947 */ /* 0x000fec0003800000 */
[----:B------:R-:W-:Y:S01]  /*5f40*/  FSETP.GEU.AND P4, PT, |R13|, 4.2275390625, PT ;  /* 0x408748000d00780b */ /* 0x000fe20003f8e200 */
[C---:B------:R-:W-:Y:S02]  /*5f50*/  DADD R26, R12.reuse, +INF ;  /* 0x7ff000000c1a7429 */ /* 0x040fe40000000000 */
[----:B------:R-:W-:-:S08]  /*5f60*/  DSETP.GEU.AND P0, PT, R12, RZ, PT ;  /* 0x000000ff0c00722a */ /* 0x000fd00003f0e000 */
[----:B------:R-:W-:Y:S02]  /*5f70*/  FSEL R11, R27, RZ, P0 ;  /* 0x000000ff1b0b7208 */ /* 0x000fe40000000000 */
[----:B------:R-:W-:Y:S01]  /*5f80*/  @!P4 LEA.HI R10, R20, R20, RZ, 0x1 ;  /* 0x00000014140ac211 */ /* 0x000fe200078f08ff */
[----:B------:R-:W-:-:S03]  /*5f90*/  @!P4 IMAD.MOV.U32 R12, RZ, RZ, R96 ;  /* 0x000000ffff0cc224 */ /* 0x000fc600078e0060 */
[----:B------:R-:W-:Y:S02]  /*5fa0*/  @!P4 SHF.R.S32.HI R13, RZ, 0x1, R10 ;  /* 0x00000001ff0dc819 */ /* 0x000fe4000001140a */
[----:B------:R-:W-:Y:S02]  /*5fb0*/  FSEL R10, R26, RZ, P0 ;  /* 0x000000ff1a0a7208 */ /* 0x000fe40000000000 */
[----:B------:R-:W-:Y:S01]  /*5fc0*/  @!P4 IADD3 R20, PT, PT, R20, -R13, RZ ;  /* 0x8000000d1414c210 */ /* 0x000fe20007ffe0ff */
[----:B------:R-:W-:-:S03]  /*5fd0*/  @!P4 IMAD R13, R13, 0x100000, R97 ;  /* 0x001000000d0dc824 */ /* 0x000fc600078e0261 */
[----:B------:R-:W-:Y:S02]  /*5fe0*/  @!P4 LEA R21, R20, 0x3ff00000, 0x14 ;  /* 0x3ff000001415c811 */ /* 0x000fe400078ea0ff */
[----:B------:R-:W-:-:S06]  /*5ff0*/  @!P4 MOV R20, RZ ;  /* 0x000000ff0014c202 */ /* 0x000fcc0000000f00 */
[----:B------:R-:W-:-:S11]  /*6000*/  @!P4 DMUL R10, R12, R20 ;  /* 0x000000140c0ac228 */ /* 0x000fd60000000000 */
.L_x_92:
[----:B------:R-:W-:Y:S01]  /*6010*/  DFMA R12, R24, R10, R10 ;  /* 0x0000000a180c722b */ /* 0x000fe2000000000a */
[----:B------:R-:W-:Y:S01]  /*6020*/  IMAD.MOV.U32 R15, RZ, RZ, 0x0 ;  /* 0x00000000ff0f7424 */ /* 0x000fe200078e00ff */
[----:B------:R-:W-:-:S08]  /*6030*/  DSETP.NEU.AND P0, PT, |R10|, +INF , PT ;  /* 0x7ff000000a00742a */ /* 0x000fd00003f0d200 */
[----:B------:R-:W-:Y:S02]  /*6040*/  FSEL R10, R10, R12, !P0 ;  /* 0x0000000c0a0a7208 */ /* 0x000fe40004000000 */
[----:B------:R-:W-:Y:S01]  /*6050*/  FSEL R11, R11, R13, !P0 ;  /* 0x0000000d0b0b7208 */ /* 0x000fe20004000000 */
[----:B------:R-:W-:Y:S06]  /*6060*/  RET.REL.NODEC R14 `(_Z8kernelPPPddddPKdS1_S1_S1_S1_S1_iS1_S1_S1_S1_) ;  /* 0xffffff9c0ee47950 */ /* 0x000fec0003c3ffff */
.L_x_93:
[----:B------:R-:W-:-:S00]  /*6070*/  BRA `(.L_x_93) ;  /* 0xfffffffc00fc7947 */ /* 0x000fc0000383ffff */
[----:B------:R-:W-:-:S00]  /*6080*/  NOP ;  /* 0x0000000000007918 */ /* 0x000fc00000000000 */
[----:B------:R-:W-:-:S00]  /*6090*/  NOP ;  /* 0x0000000000007918 */ /* 0x000fc00000000000 */
[----:B------:R-:W-:-:S00]  /*60a0*/  NOP ;  /* 0x0000000000007918 */ /* 0x000fc00000000000 */
[----:B------:R-:W-:-:S00]  /*60b0*/  NOP ;  /* 0x0000000000007918 */ /* 0x000fc00000000000 */
[----:B------:R-:W-:-:S00]  /*60c0*/  NOP ;  /* 0x0000000000007918 */ /* 0x000fc00000000000 */
[----:B------:R-:W-:-:S00]  /*60d0*/  NOP ;  /* 0x0000000000007918 */ /* 0x000fc00000000000 */
[----:B------:R-:W-:-:S00]  /*60e0*/  NOP ;  /* 0x0000000000007918 */ /* 0x000fc00000000000 */
[----:B------:R-:W-:-:S00]  /*60f0*/  NOP ;  /* 0x0000000000007918 */ /* 0x000fc00000000000 */
.L_x_97:


//--------------------- .nv.shared._Z8kernelPPPddddPKdS1_S1_S1_S1_S1_iS1_S1_S1_S1_ --------------------------
	.section	.nv.shared._Z8kernelPPPddddPKdS1_S1_S1_S1_S1_iS1_S1_S1_S1_,"aw",@nobits
	.sectionflags	@""
	.align	16
	.zero		1024


//--------------------- .nv.shared.reserved.0     --------------------------
	.section	.nv.shared.reserved.0,"aw",@nobits
	.weak		__nv_reservedSMEM_offset_0_alias
	.size		__nv_reservedSMEM_offset_0_alias, 0, 64
	.other		__nv_reservedSMEM_offset_0_alias,@"STO_CUDA_RESERVED_SHARED STV_DEFAULT"
__nv_reservedSMEM_offset_0_alias:
	.zero		0
	.zero		64


//--------------------- .nv.constant0._Z8kernelPPPddddPKdS1_S1_S1_S1_S1_iS1_S1_S1_S1_ --------------------------
	.section	.nv.constant0._Z8kernelPPPddddPKdS1_S1_S1_S1_S1_iS1_S1_S1_S1_,"a",@progbits
	.sectionflags	@""
	.align	4
.nv.constant0._Z8kernelPPPddddPKdS1_S1_S1_S1_S1_iS1_S1_S1_S1_:
	.zero		1016


//--------------------- SYMBOLS --------------------------

	.type		.nv.reservedSmem.offset0,@object
	.size		.nv.reservedSmem.offset0,0x4
	.type		.nv.reservedSmem.cap,@object
	.size		.nv.reservedSmem.cap,0x4
